//
// Generated by NVIDIA NVVM Compiler
//
// Compiler Build ID: CL-36424714
// Cuda compilation tools, release 13.0, V13.0.88
// Based on NVVM 20.0.0
//

.version 9.0
.target sm_100
.address_size 64

	// .globl	_Z16gatherKernel0_v2IfEvPKT_PS0_PKiiiiiii

.visible .entry _Z16gatherKernel0_v2IfEvPKT_PS0_PKiiiiiii(
	.param .u64 .ptr .align 1 _Z16gatherKernel0_v2IfEvPKT_PS0_PKiiiiiii_param_0,
	.param .u64 .ptr .align 1 _Z16gatherKernel0_v2IfEvPKT_PS0_PKiiiiiii_param_1,
	.param .u64 .ptr .align 1 _Z16gatherKernel0_v2IfEvPKT_PS0_PKiiiiiii_param_2,
	.param .u32 _Z16gatherKernel0_v2IfEvPKT_PS0_PKiiiiiii_param_3,
	.param .u32 _Z16gatherKernel0_v2IfEvPKT_PS0_PKiiiiiii_param_4,
	.param .u32 _Z16gatherKernel0_v2IfEvPKT_PS0_PKiiiiiii_param_5,
	.param .u32 _Z16gatherKernel0_v2IfEvPKT_PS0_PKiiiiiii_param_6,
	.param .u32 _Z16gatherKernel0_v2IfEvPKT_PS0_PKiiiiiii_param_7,
	.param .u32 _Z16gatherKernel0_v2IfEvPKT_PS0_PKiiiiiii_param_8
)
{
	.reg .pred 	%p<5>;
	.reg .b32 	%r<65>;
	.reg .b32 	%f<49>;
	.reg .b64 	%rd<63>;

	ld.param.u64 	%rd4, [_Z16gatherKernel0_v2IfEvPKT_PS0_PKiiiiiii_param_0];
	ld.param.u64 	%rd5, [_Z16gatherKernel0_v2IfEvPKT_PS0_PKiiiiiii_param_1];
	ld.param.u64 	%rd6, [_Z16gatherKernel0_v2IfEvPKT_PS0_PKiiiiiii_param_2];
	ld.param.u32 	%r18, [_Z16gatherKernel0_v2IfEvPKT_PS0_PKiiiiiii_param_4];
	ld.param.u32 	%r19, [_Z16gatherKernel0_v2IfEvPKT_PS0_PKiiiiiii_param_5];
	ld.param.u32 	%r20, [_Z16gatherKernel0_v2IfEvPKT_PS0_PKiiiiiii_param_6];
	cvta.to.global.u64 	%rd1, %rd5;
	cvta.to.global.u64 	%rd2, %rd4;
	cvta.to.global.u64 	%rd3, %rd6;
	mul.lo.s32 	%r1, %r20, %r18;
	mov.u32 	%r21, %tid.x;
	mov.u32 	%r22, %ctaid.x;
	mov.u32 	%r23, %ntid.x;
	mad.lo.s32 	%r2, %r22, %r23, %r21;
	mov.u32 	%r24, %tid.y;
	mov.u32 	%r25, %ctaid.y;
	mov.u32 	%r26, %ntid.y;
	mad.lo.s32 	%r27, %r25, %r26, %r24;
	shl.b32 	%r3, %r27, 2;
	setp.lt.s32 	%p1, %r19, 1;
	@%p1 bra 	$L__BB0_6;
	mad.lo.s32 	%r4, %r18, %r2, %r3;
	add.s32 	%r5, %r19, -1;
	setp.lt.u32 	%p2, %r19, 5;
	mov.b32 	%r64, 0;
	@%p2 bra 	$L__BB0_4;
	shr.u32 	%r30, %r5, 2;
	add.s32 	%r31, %r30, 1;
	shl.b32 	%r6, %r1, 3;
	shl.b32 	%r7, %r20, 3;
	and.b32  	%r32, %r31, 2147483646;
	neg.s32 	%r60, %r32;
	mov.b32 	%r64, 0;
	mul.wide.s32 	%rd13, %r20, 4;
	mul.wide.s32 	%rd15, %r1, 4;
	mov.u32 	%r61, %r2;
	mov.u32 	%r62, %r4;
$L__BB0_3:
	mul.wide.s32 	%rd7, %r61, 4;
	add.s64 	%rd8, %rd3, %rd7;
	ld.global.u32 	%r33, [%rd8];
	mul.wide.s32 	%rd9, %r62, 4;
	add.s64 	%rd10, %rd1, %rd9;
	mad.lo.s32 	%r34, %r33, %r18, %r3;
	mul.wide.s32 	%rd11, %r34, 4;
	add.s64 	%rd12, %rd2, %rd11;
	ld.global.v4.f32 	{%f1, %f2, %f3, %f4}, [%rd12];
	st.global.v4.f32 	[%rd10], {%f1, %f2, %f3, %f4};
	add.s64 	%rd14, %rd8, %rd13;
	ld.global.u32 	%r35, [%rd14];
	add.s64 	%rd16, %rd10, %rd15;
	mad.lo.s32 	%r36, %r35, %r18, %r3;
	mul.wide.s32 	%rd17, %r36, 4;
	add.s64 	%rd18, %rd2, %rd17;
	ld.global.v4.f32 	{%f5, %f6, %f7, %f8}, [%rd18];
	st.global.v4.f32 	[%rd16], {%f5, %f6, %f7, %f8};
	add.s64 	%rd19, %rd14, %rd13;
	ld.global.u32 	%r37, [%rd19];
	add.s64 	%rd20, %rd16, %rd15;
	mad.lo.s32 	%r38, %r37, %r18, %r3;
	mul.wide.s32 	%rd21, %r38, 4;
	add.s64 	%rd22, %rd2, %rd21;
	ld.global.v4.f32 	{%f9, %f10, %f11, %f12}, [%rd22];
	st.global.v4.f32 	[%rd20], {%f9, %f10, %f11, %f12};
	add.s64 	%rd23, %rd19, %rd13;
	ld.global.u32 	%r39, [%rd23];
	add.s64 	%rd24, %rd20, %rd15;
	mad.lo.s32 	%r40, %r39, %r18, %r3;
	mul.wide.s32 	%rd25, %r40, 4;
	add.s64 	%rd26, %rd2, %rd25;
	ld.global.v4.f32 	{%f13, %f14, %f15, %f16}, [%rd26];
	st.global.v4.f32 	[%rd24], {%f13, %f14, %f15, %f16};
	add.s64 	%rd27, %rd23, %rd13;
	ld.global.u32 	%r41, [%rd27];
	add.s64 	%rd28, %rd24, %rd15;
	mad.lo.s32 	%r42, %r41, %r18, %r3;
	mul.wide.s32 	%rd29, %r42, 4;
	add.s64 	%rd30, %rd2, %rd29;
	ld.global.v4.f32 	{%f17, %f18, %f19, %f20}, [%rd30];
	st.global.v4.f32 	[%rd28], {%f17, %f18, %f19, %f20};
	add.s64 	%rd31, %rd27, %rd13;
	ld.global.u32 	%r43, [%rd31];
	add.s64 	%rd32, %rd28, %rd15;
	mad.lo.s32 	%r44, %r43, %r18, %r3;
	mul.wide.s32 	%rd33, %r44, 4;
	add.s64 	%rd34, %rd2, %rd33;
	ld.global.v4.f32 	{%f21, %f22, %f23, %f24}, [%rd34];
	st.global.v4.f32 	[%rd32], {%f21, %f22, %f23, %f24};
	add.s64 	%rd35, %rd31, %rd13;
	ld.global.u32 	%r45, [%rd35];
	add.s64 	%rd36, %rd32, %rd15;
	mad.lo.s32 	%r46, %r45, %r18, %r3;
	mul.wide.s32 	%rd37, %r46, 4;
	add.s64 	%rd38, %rd2, %rd37;
	ld.global.v4.f32 	{%f25, %f26, %f27, %f28}, [%rd38];
	st.global.v4.f32 	[%rd36], {%f25, %f26, %f27, %f28};
	add.s64 	%rd39, %rd35, %rd13;
	ld.global.u32 	%r47, [%rd39];
	add.s64 	%rd40, %rd36, %rd15;
	mad.lo.s32 	%r48, %r47, %r18, %r3;
	mul.wide.s32 	%rd41, %r48, 4;
	add.s64 	%rd42, %rd2, %rd41;
	ld.global.v4.f32 	{%f29, %f30, %f31, %f32}, [%rd42];
	st.global.v4.f32 	[%rd40], {%f29, %f30, %f31, %f32};
	add.s32 	%r64, %r64, 8;
	add.s32 	%r62, %r62, %r6;
	add.s32 	%r61, %r61, %r7;
	add.s32 	%r60, %r60, 2;
	setp.ne.s32 	%p3, %r60, 0;
	@%p3 bra 	$L__BB0_3;
$L__BB0_4:
	and.b32  	%r49, %r5, 4;
	setp.ne.s32 	%p4, %r49, 0;
	@%p4 bra 	$L__BB0_6;
	mad.lo.s32 	%r50, %r64, %r20, %r2;
	mul.wide.s32 	%rd43, %r50, 4;
	add.s64 	%rd44, %rd3, %rd43;
	ld.global.u32 	%r51, [%rd44];
	mad.lo.s32 	%r52, %r64, %r1, %r4;
	mul.wide.s32 	%rd45, %r52, 4;
	add.s64 	%rd46, %rd1, %rd45;
	mad.lo.s32 	%r53, %r51, %r18, %r3;
	mul.wide.s32 	%rd47, %r53, 4;
	add.s64 	%rd48, %rd2, %rd47;
	ld.global.v4.f32 	{%f33, %f34, %f35, %f36}, [%rd48];
	st.global.v4.f32 	[%rd46], {%f33, %f34, %f35, %f36};
	mul.wide.s32 	%rd49, %r20, 4;
	add.s64 	%rd50, %rd44, %rd49;
	ld.global.u32 	%r54, [%rd50];
	mul.wide.s32 	%rd51, %r1, 4;
	add.s64 	%rd52, %rd46, %rd51;
	mad.lo.s32 	%r55, %r54, %r18, %r3;
	mul.wide.s32 	%rd53, %r55, 4;
	add.s64 	%rd54, %rd2, %rd53;
	ld.global.v4.f32 	{%f37, %f38, %f39, %f40}, [%rd54];
	st.global.v4.f32 	[%rd52], {%f37, %f38, %f39, %f40};
	add.s64 	%rd55, %rd50, %rd49;
	ld.global.u32 	%r56, [%rd55];
	add.s64 	%rd56, %rd52, %rd51;
	mad.lo.s32 	%r57, %r56, %r18, %r3;
	mul.wide.s32 	%rd57, %r57, 4;
	add.s64 	%rd58, %rd2, %rd57;
	ld.global.v4.f32 	{%f41, %f42, %f43, %f44}, [%rd58];
	st.global.v4.f32 	[%rd56], {%f41, %f42, %f43, %f44};
	add.s64 	%rd59, %rd55, %rd49;
	ld.global.u32 	%r58, [%rd59];
	add.s64 	%rd60, %rd56, %rd51;
	mad.lo.s32 	%r59, %r58, %r18, %r3;
	mul.wide.s32 	%rd61, %r59, 4;
	add.s64 	%rd62, %rd2, %rd61;
	ld.global.v4.f32 	{%f45, %f46, %f47, %f48}, [%rd62];
	st.global.v4.f32 	[%rd60], {%f45, %f46, %f47, %f48};
$L__BB0_6:
	ret;

}
	// .globl	_Z14gatherKernel01IfEvPKT_PS0_PKiiiiiii
.visible .entry _Z14gatherKernel01IfEvPKT_PS0_PKiiiiiii(
	.param .u64 .ptr .align 1 _Z14gatherKernel01IfEvPKT_PS0_PKiiiiiii_param_0,
	.param .u64 .ptr .align 1 _Z14gatherKernel01IfEvPKT_PS0_PKiiiiiii_param_1,
	.param .u64 .ptr .align 1 _Z14gatherKernel01IfEvPKT_PS0_PKiiiiiii_param_2,
	.param .u32 _Z14gatherKernel01IfEvPKT_PS0_PKiiiiiii_param_3,
	.param .u32 _Z14gatherKernel01IfEvPKT_PS0_PKiiiiiii_param_4,
	.param .u32 _Z14gatherKernel01IfEvPKT_PS0_PKiiiiiii_param_5,
	.param .u32 _Z14gatherKernel01IfEvPKT_PS0_PKiiiiiii_param_6,
	.param .u32 _Z14gatherKernel01IfEvPKT_PS0_PKiiiiiii_param_7,
	.param .u32 _Z14gatherKernel01IfEvPKT_PS0_PKiiiiiii_param_8
)
{
	.reg .pred 	%p<13>;
	.reg .b32 	%r<47>;
	.reg .b32 	%f<32>;
	.reg .b64 	%rd<27>;

	ld.param.u64 	%rd9, [_Z14gatherKernel01IfEvPKT_PS0_PKiiiiiii_param_0];
	ld.param.u64 	%rd10, [_Z14gatherKernel01IfEvPKT_PS0_PKiiiiiii_param_1];
	ld.param.u64 	%rd8, [_Z14gatherKernel01IfEvPKT_PS0_PKiiiiiii_param_2];
	ld.param.u32 	%r23, [_Z14gatherKernel01IfEvPKT_PS0_PKiiiiiii_param_4];
	ld.param.u32 	%r24, [_Z14gatherKernel01IfEvPKT_PS0_PKiiiiiii_param_6];
	cvta.to.global.u64 	%rd1, %rd10;
	cvta.to.global.u64 	%rd2, %rd9;
	setp.lt.s32 	%p1, %r24, 1;
	@%p1 bra 	$L__BB1_17;
	setp.lt.s32 	%p2, %r23, 1;
	@%p2 bra 	$L__BB1_17;
	and.b32  	%r1, %r23, 15;
	and.b32  	%r2, %r23, 7;
	add.s32 	%r3, %r2, -1;
	and.b32  	%r4, %r23, 2147483632;
	and.b32  	%r5, %r23, 3;
	neg.s32 	%r6, %r4;
	add.s64 	%rd3, %rd2, 32;
	add.s64 	%rd4, %rd1, 32;
	cvta.to.global.u64 	%rd5, %rd8;
	mov.u32 	%r26, %tid.x;
	mov.u32 	%r27, %ctaid.x;
	mov.u32 	%r28, %ntid.x;
	mad.lo.s32 	%r29, %r27, %r28, %r26;
	mul.lo.s32 	%r7, %r24, %r29;
	mov.b32 	%r40, 0;
$L__BB1_3:
	setp.lt.u32 	%p3, %r23, 16;
	add.s32 	%r31, %r40, %r7;
	mul.wide.s32 	%rd11, %r31, 4;
	add.s64 	%rd12, %rd5, %rd11;
	ld.global.u32 	%r32, [%rd12];
	mul.lo.s32 	%r9, %r32, %r23;
	mul.lo.s32 	%r10, %r31, %r23;
	mov.b32 	%r45, 0;
	@%p3 bra 	$L__BB1_6;
	mov.u32 	%r41, %r10;
	mov.u32 	%r42, %r9;
	mov.u32 	%r43, %r6;
$L__BB1_5:
	.pragma "nounroll";
	mul.wide.s32 	%rd13, %r42, 4;
	add.s64 	%rd14, %rd3, %rd13;
	mul.wide.s32 	%rd15, %r41, 4;
	add.s64 	%rd16, %rd4, %rd15;
	ld.global.f32 	%f1, [%rd14+-32];
	st.global.f32 	[%rd16+-32], %f1;
	ld.global.f32 	%f2, [%rd14+-28];
	st.global.f32 	[%rd16+-28], %f2;
	ld.global.f32 	%f3, [%rd14+-24];
	st.global.f32 	[%rd16+-24], %f3;
	ld.global.f32 	%f4, [%rd14+-20];
	st.global.f32 	[%rd16+-20], %f4;
	ld.global.f32 	%f5, [%rd14+-16];
	st.global.f32 	[%rd16+-16], %f5;
	ld.global.f32 	%f6, [%rd14+-12];
	st.global.f32 	[%rd16+-12], %f6;
	ld.global.f32 	%f7, [%rd14+-8];
	st.global.f32 	[%rd16+-8], %f7;
	ld.global.f32 	%f8, [%rd14+-4];
	st.global.f32 	[%rd16+-4], %f8;
	ld.global.f32 	%f9, [%rd14];
	st.global.f32 	[%rd16], %f9;
	ld.global.f32 	%f10, [%rd14+4];
	st.global.f32 	[%rd16+4], %f10;
	ld.global.f32 	%f11, [%rd14+8];
	st.global.f32 	[%rd16+8], %f11;
	ld.global.f32 	%f12, [%rd14+12];
	st.global.f32 	[%rd16+12], %f12;
	ld.global.f32 	%f13, [%rd14+16];
	st.global.f32 	[%rd16+16], %f13;
	ld.global.f32 	%f14, [%rd14+20];
	st.global.f32 	[%rd16+20], %f14;
	ld.global.f32 	%f15, [%rd14+24];
	st.global.f32 	[%rd16+24], %f15;
	ld.global.f32 	%f16, [%rd14+28];
	st.global.f32 	[%rd16+28], %f16;
	add.s32 	%r43, %r43, 16;
	add.s32 	%r42, %r42, 16;
	add.s32 	%r41, %r41, 16;
	setp.ne.s32 	%p4, %r43, 0;
	mov.u32 	%r45, %r4;
	@%p4 bra 	$L__BB1_5;
$L__BB1_6:
	setp.eq.s32 	%p5, %r1, 0;
	@%p5 bra 	$L__BB1_16;
	add.s32 	%r33, %r1, -1;
	setp.lt.u32 	%p6, %r33, 7;
	@%p6 bra 	$L__BB1_9;
	add.s32 	%r34, %r45, %r9;
	mul.wide.s32 	%rd17, %r34, 4;
	add.s64 	%rd18, %rd2, %rd17;
	ld.global.f32 	%f17, [%rd18];
	add.s32 	%r35, %r45, %r10;
	mul.wide.s32 	%rd19, %r35, 4;
	add.s64 	%rd20, %rd1, %rd19;
	st.global.f32 	[%rd20], %f17;
	ld.global.f32 	%f18, [%rd18+4];
	st.global.f32 	[%rd20+4], %f18;
	ld.global.f32 	%f19, [%rd18+8];
	st.global.f32 	[%rd20+8], %f19;
	ld.global.f32 	%f20, [%rd18+12];
	st.global.f32 	[%rd20+12], %f20;
	ld.global.f32 	%f21, [%rd18+16];
	st.global.f32 	[%rd20+16], %f21;
	ld.global.f32 	%f22, [%rd18+20];
	st.global.f32 	[%rd20+20], %f22;
	ld.global.f32 	%f23, [%rd18+24];
	st.global.f32 	[%rd20+24], %f23;
	ld.global.f32 	%f24, [%rd18+28];
	st.global.f32 	[%rd20+28], %f24;
	add.s32 	%r45, %r45, 8;
$L__BB1_9:
	setp.eq.s32 	%p7, %r2, 0;
	@%p7 bra 	$L__BB1_16;
	setp.lt.u32 	%p8, %r3, 3;
	@%p8 bra 	$L__BB1_12;
	add.s32 	%r36, %r45, %r9;
	mul.wide.s32 	%rd21, %r36, 4;
	add.s64 	%rd22, %rd2, %rd21;
	ld.global.f32 	%f25, [%rd22];
	add.s32 	%r37, %r45, %r10;
	mul.wide.s32 	%rd23, %r37, 4;
	add.s64 	%rd24, %rd1, %rd23;
	st.global.f32 	[%rd24], %f25;
	ld.global.f32 	%f26, [%rd22+4];
	st.global.f32 	[%rd24+4], %f26;
	ld.global.f32 	%f27, [%rd22+8];
	st.global.f32 	[%rd24+8], %f27;
	ld.global.f32 	%f28, [%rd22+12];
	st.global.f32 	[%rd24+12], %f28;
	add.s32 	%r45, %r45, 4;
$L__BB1_12:
	setp.eq.s32 	%p9, %r5, 0;
	@%p9 bra 	$L__BB1_16;
	setp.eq.s32 	%p10, %r5, 1;
	add.s32 	%r38, %r45, %r9;
	mul.wide.s32 	%rd25, %r38, 4;
	add.s64 	%rd6, %rd2, %rd25;
	ld.global.f32 	%f29, [%rd6];
	add.s32 	%r39, %r45, %r10;
	mul.wide.s32 	%rd26, %r39, 4;
	add.s64 	%rd7, %rd1, %rd26;
	st.global.f32 	[%rd7], %f29;
	@%p10 bra 	$L__BB1_16;
	setp.eq.s32 	%p11, %r5, 2;
	ld.global.f32 	%f30, [%rd6+4];
	st.global.f32 	[%rd7+4], %f30;
	@%p11 bra 	$L__BB1_16;
	ld.global.f32 	%f31, [%rd6+8];
	st.global.f32 	[%rd7+8], %f31;
$L__BB1_16:
	add.s32 	%r40, %r40, 1;
	setp.ne.s32 	%p12, %r40, %r24;
	@%p12 bra 	$L__BB1_3;
$L__BB1_17:
	ret;

}
	// .globl	_Z13gatherKernel1IfEvPKT_PS0_PKiiiiiii
.visible .entry _Z13gatherKernel1IfEvPKT_PS0_PKiiiiiii(
	.param .u64 .ptr .align 1 _Z13gatherKernel1IfEvPKT_PS0_PKiiiiiii_param_0,
	.param .u64 .ptr .align 1 _Z13gatherKernel1IfEvPKT_PS0_PKiiiiiii_param_1,
	.param .u64 .ptr .align 1 _Z13gatherKernel1IfEvPKT_PS0_PKiiiiiii_param_2,
	.param .u32 _Z13gatherKernel1IfEvPKT_PS0_PKiiiiiii_param_3,
	.param .u32 _Z13gatherKernel1IfEvPKT_PS0_PKiiiiiii_param_4,
	.param .u32 _Z13gatherKernel1IfEvPKT_PS0_PKiiiiiii_param_5,
	.param .u32 _Z13gatherKernel1IfEvPKT_PS0_PKiiiiiii_param_6,
	.param .u32 _Z13gatherKernel1IfEvPKT_PS0_PKiiiiiii_param_7,
	.param .u32 _Z13gatherKernel1IfEvPKT_PS0_PKiiiiiii_param_8
)
{
	.reg .pred 	%p<11>;
	.reg .b32 	%r<53>;
	.reg .b32 	%f<16>;
	.reg .b64 	%rd<54>;

	ld.param.u64 	%rd4, [_Z13gatherKernel1IfEvPKT_PS0_PKiiiiiii_param_0];
	ld.param.u64 	%rd5, [_Z13gatherKernel1IfEvPKT_PS0_PKiiiiiii_param_1];
	ld.param.u32 	%r26, [_Z13gatherKernel1IfEvPKT_PS0_PKiiiiiii_param_3];
	ld.param.u32 	%r27, [_Z13gatherKernel1IfEvPKT_PS0_PKiiiiiii_param_4];
	ld.param.u32 	%r28, [_Z13gatherKernel1IfEvPKT_PS0_PKiiiiiii_param_6];
	cvta.to.global.u64 	%rd1, %rd5;
	cvta.to.global.u64 	%rd2, %rd4;
	mov.u32 	%r29, %tid.x;
	mov.u32 	%r30, %ctaid.x;
	mov.u32 	%r31, %ntid.x;
	mad.lo.s32 	%r1, %r30, %r31, %r29;
	setp.lt.s32 	%p1, %r28, 1;
	@%p1 bra 	$L__BB2_15;
	setp.lt.s32 	%p2, %r26, 1;
	mul.lo.s32 	%r2, %r26, %r1;
	@%p2 bra 	$L__BB2_15;
	and.b32  	%r3, %r26, 7;
	and.b32  	%r4, %r26, 2147483640;
	and.b32  	%r5, %r26, 1;
	neg.s32 	%r6, %r4;
	mul.lo.s32 	%r10, %r28, %r1;
	mul.lo.s32 	%r7, %r10, %r26;
	shl.b32 	%r8, %r28, 3;
	shl.b32 	%r9, %r27, 3;
	mov.b32 	%r46, 0;
	mul.wide.s32 	%rd45, %r27, 4;
	mul.wide.u32 	%rd47, %r28, 4;
$L__BB2_3:
	ld.param.u64 	%rd53, [_Z13gatherKernel1IfEvPKT_PS0_PKiiiiiii_param_2];
	setp.lt.u32 	%p3, %r26, 8;
	add.s32 	%r34, %r46, %r10;
	cvta.to.global.u64 	%rd6, %rd53;
	mul.wide.s32 	%rd7, %r34, 4;
	add.s64 	%rd8, %rd6, %rd7;
	ld.global.u32 	%r12, [%rd8];
	mov.b32 	%r51, 0;
	@%p3 bra 	$L__BB2_6;
	add.s32 	%r48, %r7, %r46;
	mov.u32 	%r47, %r12;
	mov.u32 	%r49, %r6;
$L__BB2_5:
	.pragma "nounroll";
	mul.wide.s32 	%rd9, %r47, 4;
	add.s64 	%rd10, %rd2, %rd9;
	ld.global.f32 	%f1, [%rd10];
	mul.wide.s32 	%rd11, %r48, 4;
	add.s64 	%rd12, %rd1, %rd11;
	st.global.f32 	[%rd12], %f1;
	mul.wide.s32 	%rd13, %r27, 4;
	add.s64 	%rd14, %rd10, %rd13;
	ld.global.f32 	%f2, [%rd14];
	mul.wide.u32 	%rd15, %r28, 4;
	add.s64 	%rd16, %rd12, %rd15;
	st.global.f32 	[%rd16], %f2;
	add.s64 	%rd17, %rd14, %rd13;
	ld.global.f32 	%f3, [%rd17];
	add.s64 	%rd18, %rd16, %rd15;
	st.global.f32 	[%rd18], %f3;
	add.s64 	%rd19, %rd17, %rd13;
	ld.global.f32 	%f4, [%rd19];
	add.s64 	%rd20, %rd18, %rd15;
	st.global.f32 	[%rd20], %f4;
	add.s64 	%rd21, %rd19, %rd13;
	ld.global.f32 	%f5, [%rd21];
	add.s64 	%rd22, %rd20, %rd15;
	st.global.f32 	[%rd22], %f5;
	add.s64 	%rd23, %rd21, %rd13;
	ld.global.f32 	%f6, [%rd23];
	add.s64 	%rd24, %rd22, %rd15;
	st.global.f32 	[%rd24], %f6;
	add.s64 	%rd25, %rd23, %rd13;
	ld.global.f32 	%f7, [%rd25];
	add.s64 	%rd26, %rd24, %rd15;
	st.global.f32 	[%rd26], %f7;
	add.s64 	%rd27, %rd25, %rd13;
	ld.global.f32 	%f8, [%rd27];
	add.s64 	%rd28, %rd26, %rd15;
	st.global.f32 	[%rd28], %f8;
	add.s32 	%r49, %r49, 8;
	add.s32 	%r48, %r48, %r8;
	add.s32 	%r47, %r47, %r9;
	setp.ne.s32 	%p4, %r49, 0;
	mov.u32 	%r51, %r4;
	@%p4 bra 	$L__BB2_5;
$L__BB2_6:
	setp.eq.s32 	%p5, %r3, 0;
	@%p5 bra 	$L__BB2_14;
	add.s32 	%r35, %r3, -1;
	setp.lt.u32 	%p6, %r35, 3;
	@%p6 bra 	$L__BB2_9;
	mad.lo.s32 	%r36, %r51, %r27, %r12;
	mul.wide.s32 	%rd29, %r36, 4;
	add.s64 	%rd30, %rd2, %rd29;
	ld.global.f32 	%f9, [%rd30];
	add.s32 	%r37, %r51, %r2;
	mad.lo.s32 	%r38, %r37, %r28, %r46;
	mul.wide.s32 	%rd31, %r38, 4;
	add.s64 	%rd32, %rd1, %rd31;
	st.global.f32 	[%rd32], %f9;
	add.s64 	%rd34, %rd30, %rd45;
	ld.global.f32 	%f10, [%rd34];
	add.s64 	%rd36, %rd32, %rd47;
	st.global.f32 	[%rd36], %f10;
	add.s64 	%rd37, %rd34, %rd45;
	ld.global.f32 	%f11, [%rd37];
	add.s64 	%rd38, %rd36, %rd47;
	st.global.f32 	[%rd38], %f11;
	add.s64 	%rd39, %rd37, %rd45;
	ld.global.f32 	%f12, [%rd39];
	add.s64 	%rd40, %rd38, %rd47;
	st.global.f32 	[%rd40], %f12;
	add.s32 	%r51, %r51, 4;
$L__BB2_9:
	and.b32  	%r39, %r26, 3;
	setp.eq.s32 	%p7, %r39, 0;
	@%p7 bra 	$L__BB2_14;
	setp.eq.s32 	%p8, %r39, 1;
	@%p8 bra 	$L__BB2_12;
	mad.lo.s32 	%r40, %r51, %r27, %r12;
	mul.wide.s32 	%rd41, %r40, 4;
	add.s64 	%rd42, %rd2, %rd41;
	ld.global.f32 	%f13, [%rd42];
	add.s32 	%r41, %r51, %r2;
	mad.lo.s32 	%r42, %r41, %r28, %r46;
	mul.wide.s32 	%rd43, %r42, 4;
	add.s64 	%rd44, %rd1, %rd43;
	st.global.f32 	[%rd44], %f13;
	add.s64 	%rd46, %rd42, %rd45;
	ld.global.f32 	%f14, [%rd46];
	add.s64 	%rd48, %rd44, %rd47;
	st.global.f32 	[%rd48], %f14;
	add.s32 	%r51, %r51, 2;
$L__BB2_12:
	setp.eq.s32 	%p9, %r5, 0;
	@%p9 bra 	$L__BB2_14;
	mad.lo.s32 	%r43, %r51, %r27, %r12;
	mul.wide.s32 	%rd49, %r43, 4;
	add.s64 	%rd50, %rd2, %rd49;
	ld.global.f32 	%f15, [%rd50];
	add.s32 	%r44, %r51, %r2;
	mad.lo.s32 	%r45, %r44, %r28, %r46;
	mul.wide.s32 	%rd51, %r45, 4;
	add.s64 	%rd52, %rd1, %rd51;
	st.global.f32 	[%rd52], %f15;
$L__BB2_14:
	add.s32 	%r46, %r46, 1;
	setp.ne.s32 	%p10, %r46, %r28;
	@%p10 bra 	$L__BB2_3;
$L__BB2_15:
	ret;

}
	// .globl	_Z16gatherKernel0_v2I6__halfEvPKT_PS1_PKiiiiiii
.visible .entry _Z16gatherKernel0_v2I6__halfEvPKT_PS1_PKiiiiiii(
	.param .u64 .ptr .align 1 _Z16gatherKernel0_v2I6__halfEvPKT_PS1_PKiiiiiii_param_0,
	.param .u64 .ptr .align 1 _Z16gatherKernel0_v2I6__halfEvPKT_PS1_PKiiiiiii_param_1,
	.param .u64 .ptr .align 1 _Z16gatherKernel0_v2I6__halfEvPKT_PS1_PKiiiiiii_param_2,
	.param .u32 _Z16gatherKernel0_v2I6__halfEvPKT_PS1_PKiiiiiii_param_3,
	.param .u32 _Z16gatherKernel0_v2I6__halfEvPKT_PS1_PKiiiiiii_param_4,
	.param .u32 _Z16gatherKernel0_v2I6__halfEvPKT_PS1_PKiiiiiii_param_5,
	.param .u32 _Z16gatherKernel0_v2I6__halfEvPKT_PS1_PKiiiiiii_param_6,
	.param .u32 _Z16gatherKernel0_v2I6__halfEvPKT_PS1_PKiiiiiii_param_7,
	.param .u32 _Z16gatherKernel0_v2I6__halfEvPKT_PS1_PKiiiiiii_param_8
)
{
	.reg .pred 	%p<5>;
	.reg .b32 	%r<65>;
	.reg .b32 	%f<25>;
	.reg .b64 	%rd<63>;

	ld.param.u64 	%rd4, [_Z16gatherKernel0_v2I6__halfEvPKT_PS1_PKiiiiiii_param_0];
	ld.param.u64 	%rd5, [_Z16gatherKernel0_v2I6__halfEvPKT_PS1_PKiiiiiii_param_1];
	ld.param.u64 	%rd6, [_Z16gatherKernel0_v2I6__halfEvPKT_PS1_PKiiiiiii_param_2];
	ld.param.u32 	%r18, [_Z16gatherKernel0_v2I6__halfEvPKT_PS1_PKiiiiiii_param_4];
	ld.param.u32 	%r19, [_Z16gatherKernel0_v2I6__halfEvPKT_PS1_PKiiiiiii_param_5];
	ld.param.u32 	%r20, [_Z16gatherKernel0_v2I6__halfEvPKT_PS1_PKiiiiiii_param_6];
	cvta.to.global.u64 	%rd1, %rd5;
	cvta.to.global.u64 	%rd2, %rd4;
	cvta.to.global.u64 	%rd3, %rd6;
	mul.lo.s32 	%r1, %r20, %r18;
	mov.u32 	%r21, %tid.x;
	mov.u32 	%r22, %ctaid.x;
	mov.u32 	%r23, %ntid.x;
	mad.lo.s32 	%r2, %r22, %r23, %r21;
	mov.u32 	%r24, %tid.y;
	mov.u32 	%r25, %ctaid.y;
	mov.u32 	%r26, %ntid.y;
	mad.lo.s32 	%r27, %r25, %r26, %r24;
	shl.b32 	%r3, %r27, 2;
	setp.lt.s32 	%p1, %r19, 1;
	@%p1 bra 	$L__BB3_6;
	mad.lo.s32 	%r4, %r18, %r2, %r3;
	add.s32 	%r5, %r19, -1;
	setp.lt.u32 	%p2, %r19, 5;
	mov.b32 	%r64, 0;
	@%p2 bra 	$L__BB3_4;
	shr.u32 	%r30, %r5, 2;
	add.s32 	%r31, %r30, 1;
	shl.b32 	%r6, %r1, 3;
	shl.b32 	%r7, %r20, 3;
	and.b32  	%r32, %r31, 2147483646;
	neg.s32 	%r60, %r32;
	mov.b32 	%r64, 0;
	mul.wide.s32 	%rd13, %r20, 4;
	mul.wide.s32 	%rd15, %r1, 2;
	mov.u32 	%r61, %r2;
	mov.u32 	%r62, %r4;
$L__BB3_3:
	mul.wide.s32 	%rd7, %r61, 4;
	add.s64 	%rd8, %rd3, %rd7;
	ld.global.u32 	%r33, [%rd8];
	mul.wide.s32 	%rd9, %r62, 2;
	add.s64 	%rd10, %rd1, %rd9;
	mad.lo.s32 	%r34, %r33, %r18, %r3;
	mul.wide.s32 	%rd11, %r34, 2;
	add.s64 	%rd12, %rd2, %rd11;
	ld.global.v2.f32 	{%f1, %f2}, [%rd12];
	st.global.v2.f32 	[%rd10], {%f1, %f2};
	add.s64 	%rd14, %rd8, %rd13;
	ld.global.u32 	%r35, [%rd14];
	add.s64 	%rd16, %rd10, %rd15;
	mad.lo.s32 	%r36, %r35, %r18, %r3;
	mul.wide.s32 	%rd17, %r36, 2;
	add.s64 	%rd18, %rd2, %rd17;
	ld.global.v2.f32 	{%f3, %f4}, [%rd18];
	st.global.v2.f32 	[%rd16], {%f3, %f4};
	add.s64 	%rd19, %rd14, %rd13;
	ld.global.u32 	%r37, [%rd19];
	add.s64 	%rd20, %rd16, %rd15;
	mad.lo.s32 	%r38, %r37, %r18, %r3;
	mul.wide.s32 	%rd21, %r38, 2;
	add.s64 	%rd22, %rd2, %rd21;
	ld.global.v2.f32 	{%f5, %f6}, [%rd22];
	st.global.v2.f32 	[%rd20], {%f5, %f6};
	add.s64 	%rd23, %rd19, %rd13;
	ld.global.u32 	%r39, [%rd23];
	add.s64 	%rd24, %rd20, %rd15;
	mad.lo.s32 	%r40, %r39, %r18, %r3;
	mul.wide.s32 	%rd25, %r40, 2;
	add.s64 	%rd26, %rd2, %rd25;
	ld.global.v2.f32 	{%f7, %f8}, [%rd26];
	st.global.v2.f32 	[%rd24], {%f7, %f8};
	add.s64 	%rd27, %rd23, %rd13;
	ld.global.u32 	%r41, [%rd27];
	add.s64 	%rd28, %rd24, %rd15;
	mad.lo.s32 	%r42, %r41, %r18, %r3;
	mul.wide.s32 	%rd29, %r42, 2;
	add.s64 	%rd30, %rd2, %rd29;
	ld.global.v2.f32 	{%f9, %f10}, [%rd30];
	st.global.v2.f32 	[%rd28], {%f9, %f10};
	add.s64 	%rd31, %rd27, %rd13;
	ld.global.u32 	%r43, [%rd31];
	add.s64 	%rd32, %rd28, %rd15;
	mad.lo.s32 	%r44, %r43, %r18, %r3;
	mul.wide.s32 	%rd33, %r44, 2;
	add.s64 	%rd34, %rd2, %rd33;
	ld.global.v2.f32 	{%f11, %f12}, [%rd34];
	st.global.v2.f32 	[%rd32], {%f11, %f12};
	add.s64 	%rd35, %rd31, %rd13;
	ld.global.u32 	%r45, [%rd35];
	add.s64 	%rd36, %rd32, %rd15;
	mad.lo.s32 	%r46, %r45, %r18, %r3;
	mul.wide.s32 	%rd37, %r46, 2;
	add.s64 	%rd38, %rd2, %rd37;
	ld.global.v2.f32 	{%f13, %f14}, [%rd38];
	st.global.v2.f32 	[%rd36], {%f13, %f14};
	add.s64 	%rd39, %rd35, %rd13;
	ld.global.u32 	%r47, [%rd39];
	add.s64 	%rd40, %rd36, %rd15;
	mad.lo.s32 	%r48, %r47, %r18, %r3;
	mul.wide.s32 	%rd41, %r48, 2;
	add.s64 	%rd42, %rd2, %rd41;
	ld.global.v2.f32 	{%f15, %f16}, [%rd42];
	st.global.v2.f32 	[%rd40], {%f15, %f16};
	add.s32 	%r64, %r64, 8;
	add.s32 	%r62, %r62, %r6;
	add.s32 	%r61, %r61, %r7;
	add.s32 	%r60, %r60, 2;
	setp.ne.s32 	%p3, %r60, 0;
	@%p3 bra 	$L__BB3_3;
$L__BB3_4:
	and.b32  	%r49, %r5, 4;
	setp.ne.s32 	%p4, %r49, 0;
	@%p4 bra 	$L__BB3_6;
	mad.lo.s32 	%r50, %r64, %r20, %r2;
	mul.wide.s32 	%rd43, %r50, 4;
	add.s64 	%rd44, %rd3, %rd43;
	ld.global.u32 	%r51, [%rd44];
	mad.lo.s32 	%r52, %r64, %r1, %r4;
	mul.wide.s32 	%rd45, %r52, 2;
	add.s64 	%rd46, %rd1, %rd45;
	mad.lo.s32 	%r53, %r51, %r18, %r3;
	mul.wide.s32 	%rd47, %r53, 2;
	add.s64 	%rd48, %rd2, %rd47;
	ld.global.v2.f32 	{%f17, %f18}, [%rd48];
	st.global.v2.f32 	[%rd46], {%f17, %f18};
	mul.wide.s32 	%rd49, %r20, 4;
	add.s64 	%rd50, %rd44, %rd49;
	ld.global.u32 	%r54, [%rd50];
	mul.wide.s32 	%rd51, %r1, 2;
	add.s64 	%rd52, %rd46, %rd51;
	mad.lo.s32 	%r55, %r54, %r18, %r3;
	mul.wide.s32 	%rd53, %r55, 2;
	add.s64 	%rd54, %rd2, %rd53;
	ld.global.v2.f32 	{%f19, %f20}, [%rd54];
	st.global.v2.f32 	[%rd52], {%f19, %f20};
	add.s64 	%rd55, %rd50, %rd49;
	ld.global.u32 	%r56, [%rd55];
	add.s64 	%rd56, %rd52, %rd51;
	mad.lo.s32 	%r57, %r56, %r18, %r3;
	mul.wide.s32 	%rd57, %r57, 2;
	add.s64 	%rd58, %rd2, %rd57;
	ld.global.v2.f32 	{%f21, %f22}, [%rd58];
	st.global.v2.f32 	[%rd56], {%f21, %f22};
	add.s64 	%rd59, %rd55, %rd49;
	ld.global.u32 	%r58, [%rd59];
	add.s64 	%rd60, %rd56, %rd51;
	mad.lo.s32 	%r59, %r58, %r18, %r3;
	mul.wide.s32 	%rd61, %r59, 2;
	add.s64 	%rd62, %rd2, %rd61;
	ld.global.v2.f32 	{%f23, %f24}, [%rd62];
	st.global.v2.f32 	[%rd60], {%f23, %f24};
$L__BB3_6:
	ret;

}
	// .globl	_Z14gatherKernel01I6__halfEvPKT_PS1_PKiiiiiii
.visible .entry _Z14gatherKernel01I6__halfEvPKT_PS1_PKiiiiiii(
	.param .u64 .ptr .align 1 _Z14gatherKernel01I6__halfEvPKT_PS1_PKiiiiiii_param_0,
	.param .u64 .ptr .align 1 _Z14gatherKernel01I6__halfEvPKT_PS1_PKiiiiiii_param_1,
	.param .u64 .ptr .align 1 _Z14gatherKernel01I6__halfEvPKT_PS1_PKiiiiiii_param_2,
	.param .u32 _Z14gatherKernel01I6__halfEvPKT_PS1_PKiiiiiii_param_3,
	.param .u32 _Z14gatherKernel01I6__halfEvPKT_PS1_PKiiiiiii_param_4,
	.param .u32 _Z14gatherKernel01I6__halfEvPKT_PS1_PKiiiiiii_param_5,
	.param .u32 _Z14gatherKernel01I6__halfEvPKT_PS1_PKiiiiiii_param_6,
	.param .u32 _Z14gatherKernel01I6__halfEvPKT_PS1_PKiiiiiii_param_7,
	.param .u32 _Z14gatherKernel01I6__halfEvPKT_PS1_PKiiiiiii_param_8
)
{
	.reg .pred 	%p<13>;
	.reg .b16 	%rs<32>;
	.reg .b32 	%r<47>;
	.reg .b64 	%rd<26>;

	ld.param.u64 	%rd8, [_Z14gatherKernel01I6__halfEvPKT_PS1_PKiiiiiii_param_0];
	ld.param.u64 	%rd9, [_Z14gatherKernel01I6__halfEvPKT_PS1_PKiiiiiii_param_1];
	ld.param.u64 	%rd7, [_Z14gatherKernel01I6__halfEvPKT_PS1_PKiiiiiii_param_2];
	ld.param.u32 	%r22, [_Z14gatherKernel01I6__halfEvPKT_PS1_PKiiiiiii_param_4];
	ld.param.u32 	%r23, [_Z14gatherKernel01I6__halfEvPKT_PS1_PKiiiiiii_param_6];
	cvta.to.global.u64 	%rd1, %rd9;
	cvta.to.global.u64 	%rd2, %rd8;
	setp.lt.s32 	%p1, %r23, 1;
	@%p1 bra 	$L__BB4_17;
	setp.lt.s32 	%p2, %r22, 1;
	@%p2 bra 	$L__BB4_17;
	and.b32  	%r1, %r22, 15;
	and.b32  	%r2, %r22, 7;
	and.b32  	%r3, %r22, 2147483632;
	and.b32  	%r4, %r22, 3;
	neg.s32 	%r5, %r3;
	add.s64 	%rd3, %rd2, 16;
	cvta.to.global.u64 	%rd4, %rd7;
	mov.u32 	%r25, %tid.x;
	mov.u32 	%r26, %ctaid.x;
	mov.u32 	%r27, %ntid.x;
	mad.lo.s32 	%r28, %r26, %r27, %r25;
	mul.lo.s32 	%r6, %r23, %r28;
	mov.b32 	%r40, 0;
$L__BB4_3:
	setp.lt.u32 	%p3, %r22, 16;
	add.s32 	%r30, %r40, %r6;
	mul.wide.s32 	%rd10, %r30, 4;
	add.s64 	%rd11, %rd4, %rd10;
	ld.global.u32 	%r31, [%rd11];
	mul.lo.s32 	%r8, %r30, %r22;
	mul.lo.s32 	%r9, %r31, %r22;
	mov.b32 	%r45, 0;
	@%p3 bra 	$L__BB4_6;
	mov.u32 	%r41, %r9;
	mov.u32 	%r42, %r8;
	mov.u32 	%r43, %r5;
$L__BB4_5:
	.pragma "nounroll";
	mul.wide.s32 	%rd12, %r42, 2;
	add.s64 	%rd13, %rd1, %rd12;
	mul.wide.s32 	%rd14, %r41, 2;
	add.s64 	%rd15, %rd3, %rd14;
	ld.global.u16 	%rs1, [%rd15+-16];
	st.global.u16 	[%rd13], %rs1;
	ld.global.u16 	%rs2, [%rd15+-14];
	st.global.u16 	[%rd13+2], %rs2;
	ld.global.u16 	%rs3, [%rd15+-12];
	st.global.u16 	[%rd13+4], %rs3;
	ld.global.u16 	%rs4, [%rd15+-10];
	st.global.u16 	[%rd13+6], %rs4;
	ld.global.u16 	%rs5, [%rd15+-8];
	st.global.u16 	[%rd13+8], %rs5;
	ld.global.u16 	%rs6, [%rd15+-6];
	st.global.u16 	[%rd13+10], %rs6;
	ld.global.u16 	%rs7, [%rd15+-4];
	st.global.u16 	[%rd13+12], %rs7;
	ld.global.u16 	%rs8, [%rd15+-2];
	st.global.u16 	[%rd13+14], %rs8;
	ld.global.u16 	%rs9, [%rd15];
	st.global.u16 	[%rd13+16], %rs9;
	ld.global.u16 	%rs10, [%rd15+2];
	st.global.u16 	[%rd13+18], %rs10;
	ld.global.u16 	%rs11, [%rd15+4];
	st.global.u16 	[%rd13+20], %rs11;
	ld.global.u16 	%rs12, [%rd15+6];
	st.global.u16 	[%rd13+22], %rs12;
	ld.global.u16 	%rs13, [%rd15+8];
	st.global.u16 	[%rd13+24], %rs13;
	ld.global.u16 	%rs14, [%rd15+10];
	st.global.u16 	[%rd13+26], %rs14;
	ld.global.u16 	%rs15, [%rd15+12];
	st.global.u16 	[%rd13+28], %rs15;
	ld.global.u16 	%rs16, [%rd15+14];
	st.global.u16 	[%rd13+30], %rs16;
	add.s32 	%r43, %r43, 16;
	add.s32 	%r42, %r42, 16;
	add.s32 	%r41, %r41, 16;
	setp.ne.s32 	%p4, %r43, 0;
	mov.u32 	%r45, %r3;
	@%p4 bra 	$L__BB4_5;
$L__BB4_6:
	setp.eq.s32 	%p5, %r1, 0;
	@%p5 bra 	$L__BB4_16;
	add.s32 	%r32, %r1, -1;
	setp.lt.u32 	%p6, %r32, 7;
	@%p6 bra 	$L__BB4_9;
	add.s32 	%r33, %r45, %r8;
	mul.wide.s32 	%rd16, %r33, 2;
	add.s64 	%rd17, %rd1, %rd16;
	add.s32 	%r34, %r45, %r9;
	mul.wide.s32 	%rd18, %r34, 2;
	add.s64 	%rd19, %rd2, %rd18;
	ld.global.u16 	%rs17, [%rd19];
	st.global.u16 	[%rd17], %rs17;
	ld.global.u16 	%rs18, [%rd19+2];
	st.global.u16 	[%rd17+2], %rs18;
	ld.global.u16 	%rs19, [%rd19+4];
	st.global.u16 	[%rd17+4], %rs19;
	ld.global.u16 	%rs20, [%rd19+6];
	st.global.u16 	[%rd17+6], %rs20;
	ld.global.u16 	%rs21, [%rd19+8];
	st.global.u16 	[%rd17+8], %rs21;
	ld.global.u16 	%rs22, [%rd19+10];
	st.global.u16 	[%rd17+10], %rs22;
	ld.global.u16 	%rs23, [%rd19+12];
	st.global.u16 	[%rd17+12], %rs23;
	ld.global.u16 	%rs24, [%rd19+14];
	st.global.u16 	[%rd17+14], %rs24;
	add.s32 	%r45, %r45, 8;
$L__BB4_9:
	setp.eq.s32 	%p7, %r2, 0;
	@%p7 bra 	$L__BB4_16;
	add.s32 	%r35, %r2, -1;
	setp.lt.u32 	%p8, %r35, 3;
	@%p8 bra 	$L__BB4_12;
	add.s32 	%r36, %r45, %r8;
	mul.wide.s32 	%rd20, %r36, 2;
	add.s64 	%rd21, %rd1, %rd20;
	add.s32 	%r37, %r45, %r9;
	mul.wide.s32 	%rd22, %r37, 2;
	add.s64 	%rd23, %rd2, %rd22;
	ld.global.u16 	%rs25, [%rd23];
	st.global.u16 	[%rd21], %rs25;
	ld.global.u16 	%rs26, [%rd23+2];
	st.global.u16 	[%rd21+2], %rs26;
	ld.global.u16 	%rs27, [%rd23+4];
	st.global.u16 	[%rd21+4], %rs27;
	ld.global.u16 	%rs28, [%rd23+6];
	st.global.u16 	[%rd21+6], %rs28;
	add.s32 	%r45, %r45, 4;
$L__BB4_12:
	setp.eq.s32 	%p9, %r4, 0;
	@%p9 bra 	$L__BB4_16;
	setp.eq.s32 	%p10, %r4, 1;
	add.s32 	%r38, %r45, %r8;
	mul.wide.s32 	%rd24, %r38, 2;
	add.s64 	%rd5, %rd1, %rd24;
	add.s32 	%r39, %r45, %r9;
	mul.wide.s32 	%rd25, %r39, 2;
	add.s64 	%rd6, %rd2, %rd25;
	ld.global.u16 	%rs29, [%rd6];
	st.global.u16 	[%rd5], %rs29;
	@%p10 bra 	$L__BB4_16;
	setp.eq.s32 	%p11, %r4, 2;
	ld.global.u16 	%rs30, [%rd6+2];
	st.global.u16 	[%rd5+2], %rs30;
	@%p11 bra 	$L__BB4_16;
	ld.global.u16 	%rs31, [%rd6+4];
	st.global.u16 	[%rd5+4], %rs31;
$L__BB4_16:
	add.s32 	%r40, %r40, 1;
	setp.ne.s32 	%p12, %r40, %r23;
	@%p12 bra 	$L__BB4_3;
$L__BB4_17:
	ret;

}
	// .globl	_Z13gatherKernel1I6__halfEvPKT_PS1_PKiiiiiii
.visible .entry _Z13gatherKernel1I6__halfEvPKT_PS1_PKiiiiiii(
	.param .u64 .ptr .align 1 _Z13gatherKernel1I6__halfEvPKT_PS1_PKiiiiiii_param_0,
	.param .u64 .ptr .align 1 _Z13gatherKernel1I6__halfEvPKT_PS1_PKiiiiiii_param_1,
	.param .u64 .ptr .align 1 _Z13gatherKernel1I6__halfEvPKT_PS1_PKiiiiiii_param_2,
	.param .u32 _Z13gatherKernel1I6__halfEvPKT_PS1_PKiiiiiii_param_3,
	.param .u32 _Z13gatherKernel1I6__halfEvPKT_PS1_PKiiiiiii_param_4,
	.param .u32 _Z13gatherKernel1I6__halfEvPKT_PS1_PKiiiiiii_param_5,
	.param .u32 _Z13gatherKernel1I6__halfEvPKT_PS1_PKiiiiiii_param_6,
	.param .u32 _Z13gatherKernel1I6__halfEvPKT_PS1_PKiiiiiii_param_7,
	.param .u32 _Z13gatherKernel1I6__halfEvPKT_PS1_PKiiiiiii_param_8
)
{
	.reg .pred 	%p<11>;
	.reg .b16 	%rs<16>;
	.reg .b32 	%r<56>;
	.reg .b64 	%rd<54>;

	ld.param.u64 	%rd4, [_Z13gatherKernel1I6__halfEvPKT_PS1_PKiiiiiii_param_0];
	ld.param.u64 	%rd5, [_Z13gatherKernel1I6__halfEvPKT_PS1_PKiiiiiii_param_1];
	ld.param.u32 	%r27, [_Z13gatherKernel1I6__halfEvPKT_PS1_PKiiiiiii_param_3];
	ld.param.u32 	%r28, [_Z13gatherKernel1I6__halfEvPKT_PS1_PKiiiiiii_param_4];
	ld.param.u32 	%r29, [_Z13gatherKernel1I6__halfEvPKT_PS1_PKiiiiiii_param_6];
	cvta.to.global.u64 	%rd1, %rd5;
	cvta.to.global.u64 	%rd2, %rd4;
	mov.u32 	%r30, %tid.x;
	mov.u32 	%r31, %ctaid.x;
	mov.u32 	%r32, %ntid.x;
	mad.lo.s32 	%r1, %r31, %r32, %r30;
	setp.lt.s32 	%p1, %r29, 1;
	@%p1 bra 	$L__BB5_15;
	setp.lt.s32 	%p2, %r27, 1;
	mul.lo.s32 	%r2, %r27, %r1;
	@%p2 bra 	$L__BB5_15;
	and.b32  	%r3, %r27, 7;
	and.b32  	%r4, %r27, 3;
	and.b32  	%r5, %r27, 2147483640;
	and.b32  	%r6, %r27, 1;
	neg.s32 	%r7, %r5;
	shl.b32 	%r8, %r28, 3;
	mul.lo.s32 	%r11, %r29, %r1;
	mul.lo.s32 	%r9, %r11, %r27;
	shl.b32 	%r10, %r29, 3;
	mov.b32 	%r49, 0;
	mul.wide.s32 	%rd47, %r28, 2;
$L__BB5_3:
	ld.param.u64 	%rd53, [_Z13gatherKernel1I6__halfEvPKT_PS1_PKiiiiiii_param_2];
	setp.lt.u32 	%p3, %r27, 8;
	add.s32 	%r35, %r49, %r11;
	cvta.to.global.u64 	%rd6, %rd53;
	mul.wide.s32 	%rd7, %r35, 4;
	add.s64 	%rd8, %rd6, %rd7;
	ld.global.u32 	%r13, [%rd8];
	mov.b32 	%r54, 0;
	@%p3 bra 	$L__BB5_6;
	add.s32 	%r50, %r9, %r49;
	mov.u32 	%r51, %r13;
	mov.u32 	%r52, %r7;
$L__BB5_5:
	.pragma "nounroll";
	mul.wide.s32 	%rd9, %r50, 2;
	add.s64 	%rd10, %rd1, %rd9;
	mul.wide.s32 	%rd11, %r51, 2;
	add.s64 	%rd12, %rd2, %rd11;
	ld.global.u16 	%rs1, [%rd12];
	st.global.u16 	[%rd10], %rs1;
	shl.b32 	%r36, %r29, 1;
	cvt.u64.u32 	%rd13, %r36;
	add.s64 	%rd14, %rd10, %rd13;
	mul.wide.s32 	%rd15, %r28, 2;
	add.s64 	%rd16, %rd12, %rd15;
	ld.global.u16 	%rs2, [%rd16];
	st.global.u16 	[%rd14], %rs2;
	add.s64 	%rd17, %rd14, %rd13;
	add.s64 	%rd18, %rd16, %rd15;
	ld.global.u16 	%rs3, [%rd18];
	st.global.u16 	[%rd17], %rs3;
	add.s64 	%rd19, %rd17, %rd13;
	add.s64 	%rd20, %rd18, %rd15;
	ld.global.u16 	%rs4, [%rd20];
	st.global.u16 	[%rd19], %rs4;
	add.s64 	%rd21, %rd19, %rd13;
	add.s64 	%rd22, %rd20, %rd15;
	ld.global.u16 	%rs5, [%rd22];
	st.global.u16 	[%rd21], %rs5;
	add.s64 	%rd23, %rd21, %rd13;
	add.s64 	%rd24, %rd22, %rd15;
	ld.global.u16 	%rs6, [%rd24];
	st.global.u16 	[%rd23], %rs6;
	add.s64 	%rd25, %rd23, %rd13;
	add.s64 	%rd26, %rd24, %rd15;
	ld.global.u16 	%rs7, [%rd26];
	st.global.u16 	[%rd25], %rs7;
	add.s64 	%rd27, %rd25, %rd13;
	add.s64 	%rd28, %rd26, %rd15;
	ld.global.u16 	%rs8, [%rd28];
	st.global.u16 	[%rd27], %rs8;
	add.s32 	%r52, %r52, 8;
	add.s32 	%r51, %r51, %r8;
	add.s32 	%r50, %r50, %r10;
	setp.ne.s32 	%p4, %r52, 0;
	mov.u32 	%r54, %r5;
	@%p4 bra 	$L__BB5_5;
$L__BB5_6:
	setp.eq.s32 	%p5, %r3, 0;
	@%p5 bra 	$L__BB5_14;
	add.s32 	%r37, %r3, -1;
	setp.lt.u32 	%p6, %r37, 3;
	@%p6 bra 	$L__BB5_9;
	add.s32 	%r38, %r54, %r2;
	mad.lo.s32 	%r39, %r38, %r29, %r49;
	mul.wide.s32 	%rd29, %r39, 2;
	add.s64 	%rd30, %rd1, %rd29;
	mad.lo.s32 	%r40, %r54, %r28, %r13;
	mul.wide.s32 	%rd31, %r40, 2;
	add.s64 	%rd32, %rd2, %rd31;
	ld.global.u16 	%rs9, [%rd32];
	st.global.u16 	[%rd30], %rs9;
	shl.b32 	%r41, %r29, 1;
	cvt.u64.u32 	%rd33, %r41;
	add.s64 	%rd34, %rd30, %rd33;
	add.s64 	%rd36, %rd32, %rd47;
	ld.global.u16 	%rs10, [%rd36];
	st.global.u16 	[%rd34], %rs10;
	add.s64 	%rd37, %rd34, %rd33;
	add.s64 	%rd38, %rd36, %rd47;
	ld.global.u16 	%rs11, [%rd38];
	st.global.u16 	[%rd37], %rs11;
	add.s64 	%rd39, %rd37, %rd33;
	add.s64 	%rd40, %rd38, %rd47;
	ld.global.u16 	%rs12, [%rd40];
	st.global.u16 	[%rd39], %rs12;
	add.s32 	%r54, %r54, 4;
$L__BB5_9:
	setp.eq.s32 	%p7, %r4, 0;
	@%p7 bra 	$L__BB5_14;
	setp.eq.s32 	%p8, %r4, 1;
	@%p8 bra 	$L__BB5_12;
	add.s32 	%r42, %r54, %r2;
	mad.lo.s32 	%r43, %r42, %r29, %r49;
	mul.wide.s32 	%rd41, %r43, 2;
	add.s64 	%rd42, %rd1, %rd41;
	mad.lo.s32 	%r44, %r54, %r28, %r13;
	mul.wide.s32 	%rd43, %r44, 2;
	add.s64 	%rd44, %rd2, %rd43;
	ld.global.u16 	%rs13, [%rd44];
	st.global.u16 	[%rd42], %rs13;
	shl.b32 	%r45, %r29, 1;
	cvt.u64.u32 	%rd45, %r45;
	add.s64 	%rd46, %rd42, %rd45;
	add.s64 	%rd48, %rd44, %rd47;
	ld.global.u16 	%rs14, [%rd48];
	st.global.u16 	[%rd46], %rs14;
	add.s32 	%r54, %r54, 2;
$L__BB5_12:
	setp.eq.s32 	%p9, %r6, 0;
	@%p9 bra 	$L__BB5_14;
	add.s32 	%r46, %r54, %r2;
	mad.lo.s32 	%r47, %r46, %r29, %r49;
	mul.wide.s32 	%rd49, %r47, 2;
	add.s64 	%rd50, %rd1, %rd49;
	mad.lo.s32 	%r48, %r54, %r28, %r13;
	mul.wide.s32 	%rd51, %r48, 2;
	add.s64 	%rd52, %rd2, %rd51;
	ld.global.u16 	%rs15, [%rd52];
	st.global.u16 	[%rd50], %rs15;
$L__BB5_14:
	add.s32 	%r49, %r49, 1;
	setp.ne.s32 	%p10, %r49, %r29;
	@%p10 bra 	$L__BB5_3;
$L__BB5_15:
	ret;

}


// ===== COMPILED SASS (sm_100) =====

	.target	sm_100

	.elftype	@"ET_EXEC"


//--------------------- .note.nv.tkinfo           --------------------------
	.section	.note.nv.tkinfo,"",@"SHT_NOTE"
	.sectionflags	@"SHF_NOTE_NV_TKINFO"
	.tkinfo
        /*0018*/ 	.word	0x00000002
        /*0030*/ 	.string	""
        /*0030*/ 	.string	"ptxas"
        /*0030*/ 	.string	"Cuda compilation tools, release 13.0, V13.0.88"
        /*0030*/ 	.string	"Build cuda_13.0.r13.0/compiler.36424714_0"
        /*0030*/ 	.string	"-arch sm_100 -m 64 "



//--------------------- .note.nv.cuinfo           --------------------------
	.section	.note.nv.cuinfo,"",@"SHT_NOTE"
	.sectionflags	@"SHF_NOTE_NV_CUINFO"
        /*0018*/ 	.short	0x0002
        /*001a*/ 	.short	0x0064
        /*001c*/ 	.short	0x0082
	.zero		2


//--------------------- .nv.info                  --------------------------
	.section	.nv.info,"",@"SHT_CUDA_INFO"
	.align	4


	//----- nvinfo : EIATTR_REGCOUNT
	.align		4
        /*0000*/ 	.byte	0x04, 0x2f
        /*0002*/ 	.short	(.L_1 - .L_0)
	.align		4
.L_0:
        /*0004*/ 	.word	index@(_Z16gatherKernel0_v2IfEvPKT_PS0_PKiiiiiii)
        /*0008*/ 	.word	0x00000020


	//----- nvinfo : EIATTR_FRAME_SIZE
	.align		4
.L_1:
        /*000c*/ 	.byte	0x04, 0x11
        /*000e*/ 	.short	(.L_3 - .L_2)
	.align		4
.L_2:
        /*0010*/ 	.word	index@(_Z16gatherKernel0_v2IfEvPKT_PS0_PKiiiiiii)
        /*0014*/ 	.word	0x00000000


	//----- nvinfo : EIATTR_REGCOUNT
	.align		4
.L_3:
        /*0018*/ 	.byte	0x04, 0x2f
        /*001a*/ 	.short	(.L_5 - .L_4)
	.align		4
.L_4:
        /*001c*/ 	.word	index@(_Z14gatherKernel01IfEvPKT_PS0_PKiiiiiii)
        /*0020*/ 	.word	0x0000001e


	//----- nvinfo : EIATTR_FRAME_SIZE
	.align		4
.L_5:
        /*0024*/ 	.byte	0x04, 0x11
        /*0026*/ 	.short	(.L_7 - .L_6)
	.align		4
.L_6:
        /*0028*/ 	.word	index@(_Z14gatherKernel01IfEvPKT_PS0_PKiiiiiii)
        /*002c*/ 	.word	0x00000000


	//----- nvinfo : EIATTR_REGCOUNT
	.align		4
.L_7:
        /*0030*/ 	.byte	0x04, 0x2f
        /*0032*/ 	.short	(.L_9 - .L_8)
	.align		4
.L_8:
        /*0034*/ 	.word	index@(_Z13gatherKernel1IfEvPKT_PS0_PKiiiiiii)
        /*0038*/ 	.word	0x00000020


	//----- nvinfo : EIATTR_FRAME_SIZE
	.align		4
.L_9:
        /*003c*/ 	.byte	0x04, 0x11
        /*003e*/ 	.short	(.L_11 - .L_10)
	.align		4
.L_10:
        /*0040*/ 	.word	index@(_Z13gatherKernel1IfEvPKT_PS0_PKiiiiiii)
        /*0044*/ 	.word	0x00000000


	//----- nvinfo : EIATTR_REGCOUNT
	.align		4
.L_11:
        /*0048*/ 	.byte	0x04, 0x2f
        /*004a*/ 	.short	(.L_13 - .L_12)
	.align		4
.L_12:
        /*004c*/ 	.word	index@(_Z16gatherKernel0_v2I6__halfEvPKT_PS1_PKiiiiiii)
        /*0050*/ 	.word	0x0000001e


	//----- nvinfo : EIATTR_FRAME_SIZE
	.align		4
.L_13:
        /*0054*/ 	.byte	0x04, 0x11
        /*0056*/ 	.short	(.L_15 - .L_14)
	.align		4
.L_14:
        /*0058*/ 	.word	index@(_Z16gatherKernel0_v2I6__halfEvPKT_PS1_PKiiiiiii)
        /*005c*/ 	.word	0x00000000


	//----- nvinfo : EIATTR_REGCOUNT
	.align		4
.L_15:
        /*0060*/ 	.byte	0x04, 0x2f
        /*0062*/ 	.short	(.L_17 - .L_16)
	.align		4
.L_16:
        /*0064*/ 	.word	index@(_Z14gatherKernel01I6__halfEvPKT_PS1_PKiiiiiii)
        /*0068*/ 	.word	0x0000001e


	//----- nvinfo : EIATTR_FRAME_SIZE
	.align		4
.L_17:
        /*006c*/ 	.byte	0x04, 0x11
        /*006e*/ 	.short	(.L_19 - .L_18)
	.align		4
.L_18:
        /*0070*/ 	.word	index@(_Z14gatherKernel01I6__halfEvPKT_PS1_PKiiiiiii)
        /*0074*/ 	.word	0x00000000


	//----- nvinfo : EIATTR_REGCOUNT
	.align		4
.L_19:
        /*0078*/ 	.byte	0x04, 0x2f
        /*007a*/ 	.short	(.L_21 - .L_20)
	.align		4
.L_20:
        /*007c*/ 	.word	index@(_Z13gatherKernel1I6__halfEvPKT_PS1_PKiiiiiii)
        /*0080*/ 	.word	0x00000020


	//----- nvinfo : EIATTR_FRAME_SIZE
	.align		4
.L_21:
        /*0084*/ 	.byte	0x04, 0x11
        /*0086*/ 	.short	(.L_23 - .L_22)
	.align		4
.L_22:
        /*0088*/ 	.word	index@(_Z13gatherKernel1I6__halfEvPKT_PS1_PKiiiiiii)
        /*008c*/ 	.word	0x00000000


	//----- nvinfo : EIATTR_MIN_STACK_SIZE
	.align		4
.L_23:
        /*0090*/ 	.byte	0x04, 0x12
        /*0092*/ 	.short	(.L_25 - .L_24)
	.align		4
.L_24:
        /*0094*/ 	.word	index@(_Z13gatherKernel1I6__halfEvPKT_PS1_PKiiiiiii)
        /*0098*/ 	.word	0x00000000


	//----- nvinfo : EIATTR_MIN_STACK_SIZE
	.align		4
.L_25:
        /*009c*/ 	.byte	0x04, 0x12
        /*009e*/ 	.short	(.L_27 - .L_26)
	.align		4
.L_26:
        /*00a0*/ 	.word	index@(_Z14gatherKernel01I6__halfEvPKT_PS1_PKiiiiiii)
        /*00a4*/ 	.word	0x00000000


	//----- nvinfo : EIATTR_MIN_STACK_SIZE
	.align		4
.L_27:
        /*00a8*/ 	.byte	0x04, 0x12
        /*00aa*/ 	.short	(.L_29 - .L_28)
	.align		4
.L_28:
        /*00ac*/ 	.word	index@(_Z16gatherKernel0_v2I6__halfEvPKT_PS1_PKiiiiiii)
        /*00b0*/ 	.word	0x00000000


	//----- nvinfo : EIATTR_MIN_STACK_SIZE
	.align		4
.L_29:
        /*00b4*/ 	.byte	0x04, 0x12
        /*00b6*/ 	.short	(.L_31 - .L_30)
	.align		4
.L_30:
        /*00b8*/ 	.word	index@(_Z13gatherKernel1IfEvPKT_PS0_PKiiiiiii)
        /*00bc*/ 	.word	0x00000000


	//----- nvinfo : EIATTR_MIN_STACK_SIZE
	.align		4
.L_31:
        /*00c0*/ 	.byte	0x04, 0x12
        /*00c2*/ 	.short	(.L_33 - .L_32)
	.align		4
.L_32:
        /*00c4*/ 	.word	index@(_Z14gatherKernel01IfEvPKT_PS0_PKiiiiiii)
        /*00c8*/ 	.word	0x00000000


	//----- nvinfo : EIATTR_MIN_STACK_SIZE
	.align		4
.L_33:
        /*00cc*/ 	.byte	0x04, 0x12
        /*00ce*/ 	.short	(.L_35 - .L_34)
	.align		4
.L_34:
        /*00d0*/ 	.word	index@(_Z16gatherKernel0_v2IfEvPKT_PS0_PKiiiiiii)
        /*00d4*/ 	.word	0x00000000
.L_35:


//--------------------- .nv.compat                --------------------------
	.section	.nv.compat,"",@"SHT_CUDA_COMPAT_INFO"
	.align	4
        /*0000*/ 	.byte	0x02, 0x09, 0x00, 0x00, 0x02, 0x02, 0x01, 0x00, 0x02, 0x05, 0x05, 0x00, 0x03, 0x07, 0x01, 0x01
        /*0010*/ 	.byte	0x02, 0x03, 0x00, 0x00, 0x02, 0x06, 0x01, 0x00, 0x04, 0x0b, 0x08, 0x00, 0x09, 0x00, 0x00, 0x00
        /*0020*/ 	.byte	0x00, 0x00, 0x00, 0x00


//--------------------- .nv.info._Z13gatherKernel1I6__halfEvPKT_PS1_PKiiiiiii --------------------------
	.section	.nv.info._Z13gatherKernel1I6__halfEvPKT_PS1_PKiiiiiii,"",@"SHT_CUDA_INFO"
	.sectionflags	@""
	.align	4


	//----- nvinfo : EIATTR_CUDA_API_VERSION
	.align		4
        /*0000*/ 	.byte	0x04, 0x37
        /*0002*/ 	.short	(.L_37 - .L_36)
.L_36:
        /*0004*/ 	.word	0x00000082


	//----- nvinfo : EIATTR_KPARAM_INFO
	.align		4
.L_37:
        /*0008*/ 	.byte	0x04, 0x17
        /*000a*/ 	.short	(.L_39 - .L_38)
.L_38:
        /*000c*/ 	.word	0x00000000
        /*0010*/ 	.short	0x0008
        /*0012*/ 	.short	0x002c
        /*0014*/ 	.byte	0x00, 0xf0, 0x11, 0x00


	//----- nvinfo : EIATTR_KPARAM_INFO
	.align		4
.L_39:
        /*0018*/ 	.byte	0x04, 0x17
        /*001a*/ 	.short	(.L_41 - .L_40)
.L_40:
        /*001c*/ 	.word	0x00000000
        /*0020*/ 	.short	0x0007
        /*0022*/ 	.short	0x0028
        /*0024*/ 	.byte	0x00, 0xf0, 0x11, 0x00


	//----- nvinfo : EIATTR_KPARAM_INFO
	.align		4
.L_41:
        /*0028*/ 	.byte	0x04, 0x17
        /*002a*/ 	.short	(.L_43 - .L_42)
.L_42:
        /*002c*/ 	.word	0x00000000
        /*0030*/ 	.short	0x0006
        /*0032*/ 	.short	0x0024
        /*0034*/ 	.byte	0x00, 0xf0, 0x11, 0x00


	//----- nvinfo : EIATTR_KPARAM_INFO
	.align		4
.L_43:
        /*0038*/ 	.byte	0x04, 0x17
        /*003a*/ 	.short	(.L_45 - .L_44)
.L_44:
        /*003c*/ 	.word	0x00000000
        /*0040*/ 	.short	0x0005
        /*0042*/ 	.short	0x0020
        /*0044*/ 	.byte	0x00, 0xf0, 0x11, 0x00


	//----- nvinfo : EIATTR_KPARAM_INFO
	.align		4
.L_45:
        /*0048*/ 	.byte	0x04, 0x17
        /*004a*/ 	.short	(.L_47 - .L_46)
.L_46:
        /*004c*/ 	.word	0x00000000
        /*0050*/ 	.short	0x0004
        /*0052*/ 	.short	0x001c
        /*0054*/ 	.byte	0x00, 0xf0, 0x11, 0x00


	//----- nvinfo : EIATTR_KPARAM_INFO
	.align		4
.L_47:
        /*0058*/ 	.byte	0x04, 0x17
        /*005a*/ 	.short	(.L_49 - .L_48)
.L_48:
        /*005c*/ 	.word	0x00000000
        /*0060*/ 	.short	0x0003
        /*0062*/ 	.short	0x0018
        /*0064*/ 	.byte	0x00, 0xf0, 0x11, 0x00


	//----- nvinfo : EIATTR_KPARAM_INFO
	.align		4
.L_49:
        /*0068*/ 	.byte	0x04, 0x17
        /*006a*/ 	.short	(.L_51 - .L_50)
.L_50:
        /*006c*/ 	.word	0x00000000
        /*0070*/ 	.short	0x0002
        /*0072*/ 	.short	0x0010
        /*0074*/ 	.byte	0x00, 0xf5, 0x21, 0x00


	//----- nvinfo : EIATTR_KPARAM_INFO
	.align		4
.L_51:
        /*0078*/ 	.byte	0x04, 0x17
        /*007a*/ 	.short	(.L_53 - .L_52)
.L_52:
        /*007c*/ 	.word	0x00000000
        /*0080*/ 	.short	0x0001
        /*0082*/ 	.short	0x0008
        /*0084*/ 	.byte	0x00, 0xf5, 0x21, 0x00


	//----- nvinfo : EIATTR_KPARAM_INFO
	.align		4
.L_53:
        /*0088*/ 	.byte	0x04, 0x17
        /*008a*/ 	.short	(.L_55 - .L_54)
.L_54:
        /*008c*/ 	.word	0x00000000
        /*0090*/ 	.short	0x0000
        /*0092*/ 	.short	0x0000
        /*0094*/ 	.byte	0x00, 0xf5, 0x21, 0x00


	//----- nvinfo : EIATTR_SPARSE_MMA_MASK
	.align		4
.L_55:
        /*0098*/ 	.byte	0x03, 0x50
        /*009a*/ 	.short	0x0000


	//----- nvinfo : EIATTR_MAXREG_COUNT
	.align		4
        /*009c*/ 	.byte	0x03, 0x1b
        /*009e*/ 	.short	0x00ff


	//----- nvinfo : EIATTR_MERCURY_ISA_VERSION
	.align		4
        /*00a0*/ 	.byte	0x03, 0x5f
        /*00a2*/ 	.short	0x0101


	//----- nvinfo : EIATTR_VRC_CTA_INIT_COUNT
	.align		4
        /*00a4*/ 	.byte	0x02, 0x4a
	.zero		1
	.zero		1


	//----- nvinfo : EIATTR_EXIT_INSTR_OFFSETS
	.align		4
        /*00a8*/ 	.byte	0x04, 0x1c
        /*00aa*/ 	.short	(.L_57 - .L_56)


	//   ....[0]....
.L_56:
        /*00ac*/ 	.word	0x00000040


	//   ....[1]....
        /*00b0*/ 	.word	0x00000090


	//   ....[2]....
        /*00b4*/ 	.word	0x00000920


	//----- nvinfo : EIATTR_CBANK_PARAM_SIZE
	.align		4
.L_57:
        /*00b8*/ 	.byte	0x03, 0x19
        /*00ba*/ 	.short	0x0030


	//----- nvinfo : EIATTR_PARAM_CBANK
	.align		4
        /*00bc*/ 	.byte	0x04, 0x0a
        /*00be*/ 	.short	(.L_59 - .L_58)
	.align		4
.L_58:
        /*00c0*/ 	.word	index@(.nv.constant0._Z13gatherKernel1I6__halfEvPKT_PS1_PKiiiiiii)
        /*00c4*/ 	.short	0x0380
        /*00c6*/ 	.short	0x0030


	//----- nvinfo : EIATTR_SW_WAR
	.align		4
.L_59:
        /*00c8*/ 	.byte	0x04, 0x36
        /*00ca*/ 	.short	(.L_61 - .L_60)
.L_60:
        /*00cc*/ 	.word	0x00000008
.L_61:


//--------------------- .nv.info._Z14gatherKernel01I6__halfEvPKT_PS1_PKiiiiiii --------------------------
	.section	.nv.info._Z14gatherKernel01I6__halfEvPKT_PS1_PKiiiiiii,"",@"SHT_CUDA_INFO"
	.sectionflags	@""
	.align	4


	//----- nvinfo : EIATTR_CUDA_API_VERSION
	.align		4
        /*0000*/ 	.byte	0x04, 0x37
        /*0002*/ 	.short	(.L_63 - .L_62)
.L_62:
        /*0004*/ 	.word	0x00000082


	//----- nvinfo : EIATTR_KPARAM_INFO
	.align		4
.L_63:
        /*0008*/ 	.byte	0x04, 0x17
        /*000a*/ 	.short	(.L_65 - .L_64)
.L_64:
        /*000c*/ 	.word	0x00000000
        /*0010*/ 	.short	0x0008
        /*0012*/ 	.short	0x002c
        /*0014*/ 	.byte	0x00, 0xf0, 0x11, 0x00


	//----- nvinfo : EIATTR_KPARAM_INFO
	.align		4
.L_65:
        /*0018*/ 	.byte	0x04, 0x17
        /*001a*/ 	.short	(.L_67 - .L_66)
.L_66:
        /*001c*/ 	.word	0x00000000
        /*0020*/ 	.short	0x0007
        /*0022*/ 	.short	0x0028
        /*0024*/ 	.byte	0x00, 0xf0, 0x11, 0x00


	//----- nvinfo : EIATTR_KPARAM_INFO
	.align		4
.L_67:
        /*0028*/ 	.byte	0x04, 0x17
        /*002a*/ 	.short	(.L_69 - .L_68)
.L_68:
        /*002c*/ 	.word	0x00000000
        /*0030*/ 	.short	0x0006
        /*0032*/ 	.short	0x0024
        /*0034*/ 	.byte	0x00, 0xf0, 0x11, 0x00


	//----- nvinfo : EIATTR_KPARAM_INFO
	.align		4
.L_69:
        /*0038*/ 	.byte	0x04, 0x17
        /*003a*/ 	.short	(.L_71 - .L_70)
.L_70:
        /*003c*/ 	.word	0x00000000
        /*0040*/ 	.short	0x0005
        /*0042*/ 	.short	0x0020
        /*0044*/ 	.byte	0x00, 0xf0, 0x11, 0x00


	//----- nvinfo : EIATTR_KPARAM_INFO
	.align		4
.L_71:
        /*0048*/ 	.byte	0x04, 0x17
        /*004a*/ 	.short	(.L_73 - .L_72)
.L_72:
        /*004c*/ 	.word	0x00000000
        /*0050*/ 	.short	0x0004
        /*0052*/ 	.short	0x001c
        /*0054*/ 	.byte	0x00, 0xf0, 0x11, 0x00


	//----- nvinfo : EIATTR_KPARAM_INFO
	.align		4
.L_73:
        /*0058*/ 	.byte	0x04, 0x17
        /*005a*/ 	.short	(.L_75 - .L_74)
.L_74:
        /*005c*/ 	.word	0x00000000
        /*0060*/ 	.short	0x0003
        /*0062*/ 	.short	0x0018
        /*0064*/ 	.byte	0x00, 0xf0, 0x11, 0x00


	//----- nvinfo : EIATTR_KPARAM_INFO
	.align		4
.L_75:
        /*0068*/ 	.byte	0x04, 0x17
        /*006a*/ 	.short	(.L_77 - .L_76)
.L_76:
        /*006c*/ 	.word	0x00000000
        /*0070*/ 	.short	0x0002
        /*0072*/ 	.short	0x0010
        /*0074*/ 	.byte	0x00, 0xf5, 0x21, 0x00


	//----- nvinfo : EIATTR_KPARAM_INFO
	.align		4
.L_77:
        /*0078*/ 	.byte	0x04, 0x17
        /*007a*/ 	.short	(.L_79 - .L_78)
.L_78:
        /*007c*/ 	.word	0x00000000
        /*0080*/ 	.short	0x0001
        /*0082*/ 	.short	0x0008
        /*0084*/ 	.byte	0x00, 0xf5, 0x21, 0x00


	//----- nvinfo : EIATTR_KPARAM_INFO
	.align		4
.L_79:
        /*0088*/ 	.byte	0x04, 0x17
        /*008a*/ 	.short	(.L_81 - .L_80)
.L_80:
        /*008c*/ 	.word	0x00000000
        /*0090*/ 	.short	0x0000
        /*0092*/ 	.short	0x0000
        /*0094*/ 	.byte	0x00, 0xf5, 0x21, 0x00


	//----- nvinfo : EIATTR_SPARSE_MMA_MASK
	.align		4
.L_81:
        /*0098*/ 	.byte	0x03, 0x50
        /*009a*/ 	.short	0x0000


	//----- nvinfo : EIATTR_MAXREG_COUNT
	.align		4
        /*009c*/ 	.byte	0x03, 0x1b
        /*009e*/ 	.short	0x00ff


	//----- nvinfo : EIATTR_MERCURY_ISA_VERSION
	.align		4
        /*00a0*/ 	.byte	0x03, 0x5f
        /*00a2*/ 	.short	0x0101


	//----- nvinfo : EIATTR_VRC_CTA_INIT_COUNT
	.align		4
        /*00a4*/ 	.byte	0x02, 0x4a
	.zero		1
	.zero		1


	//----- nvinfo : EIATTR_EXIT_INSTR_OFFSETS
	.align		4
        /*00a8*/ 	.byte	0x04, 0x1c
        /*00aa*/ 	.short	(.L_83 - .L_82)


	//   ....[0]....
.L_82:
        /*00ac*/ 	.word	0x00000030


	//   ....[1]....
        /*00b0*/ 	.word	0x00000060


	//   ....[2]....
        /*00b4*/ 	.word	0x00000930


	//----- nvinfo : EIATTR_CBANK_PARAM_SIZE
	.align		4
.L_83:
        /*00b8*/ 	.byte	0x03, 0x19
        /*00ba*/ 	.short	0x0030


	//----- nvinfo : EIATTR_PARAM_CBANK
	.align		4
        /*00bc*/ 	.byte	0x04, 0x0a
        /*00be*/ 	.short	(.L_85 - .L_84)
	.align		4
.L_84:
        /*00c0*/ 	.word	index@(.nv.constant0._Z14gatherKernel01I6__halfEvPKT_PS1_PKiiiiiii)
        /*00c4*/ 	.short	0x0380
        /*00c6*/ 	.short	0x0030


	//----- nvinfo : EIATTR_SW_WAR
	.align		4
.L_85:
        /*00c8*/ 	.byte	0x04, 0x36
        /*00ca*/ 	.short	(.L_87 - .L_86)
.L_86:
        /*00cc*/ 	.word	0x00000008
.L_87:


//--------------------- .nv.info._Z16gatherKernel0_v2I6__halfEvPKT_PS1_PKiiiiiii --------------------------
	.section	.nv.info._Z16gatherKernel0_v2I6__halfEvPKT_PS1_PKiiiiiii,"",@"SHT_CUDA_INFO"
	.sectionflags	@""
	.align	4


	//----- nvinfo : EIATTR_CUDA_API_VERSION
	.align		4
        /*0000*/ 	.byte	0x04, 0x37
        /*0002*/ 	.short	(.L_89 - .L_88)
.L_88:
        /*0004*/ 	.word	0x00000082


	//----- nvinfo : EIATTR_KPARAM_INFO
	.align		4
.L_89:
        /*0008*/ 	.byte	0x04, 0x17
        /*000a*/ 	.short	(.L_91 - .L_90)
.L_90:
        /*000c*/ 	.word	0x00000000
        /*0010*/ 	.short	0x0008
        /*0012*/ 	.short	0x002c
        /*0014*/ 	.byte	0x00, 0xf0, 0x11, 0x00


	//----- nvinfo : EIATTR_KPARAM_INFO
	.align		4
.L_91:
        /*0018*/ 	.byte	0x04, 0x17
        /*001a*/ 	.short	(.L_93 - .L_92)
.L_92:
        /*001c*/ 	.word	0x00000000
        /*0020*/ 	.short	0x0007
        /*0022*/ 	.short	0x0028
        /*0024*/ 	.byte	0x00, 0xf0, 0x11, 0x00


	//----- nvinfo : EIATTR_KPARAM_INFO
	.align		4
.L_93:
        /*0028*/ 	.byte	0x04, 0x17
        /*002a*/ 	.short	(.L_95 - .L_94)
.L_94:
        /*002c*/ 	.word	0x00000000
        /*0030*/ 	.short	0x0006
        /*0032*/ 	.short	0x0024
        /*0034*/ 	.byte	0x00, 0xf0, 0x11, 0x00


	//----- nvinfo : EIATTR_KPARAM_INFO
	.align		4
.L_95:
        /*0038*/ 	.byte	0x04, 0x17
        /*003a*/ 	.short	(.L_97 - .L_96)
.L_96:
        /*003c*/ 	.word	0x00000000
        /*0040*/ 	.short	0x0005
        /*0042*/ 	.short	0x0020
        /*0044*/ 	.byte	0x00, 0xf0, 0x11, 0x00


	//----- nvinfo : EIATTR_KPARAM_INFO
	.align		4
.L_97:
        /*0048*/ 	.byte	0x04, 0x17
        /*004a*/ 	.short	(.L_99 - .L_98)
.L_98:
        /*004c*/ 	.word	0x00000000
        /*0050*/ 	.short	0x0004
        /*0052*/ 	.short	0x001c
        /*0054*/ 	.byte	0x00, 0xf0, 0x11, 0x00


	//----- nvinfo : EIATTR_KPARAM_INFO
	.align		4
.L_99:
        /*0058*/ 	.byte	0x04, 0x17
        /*005a*/ 	.short	(.L_101 - .L_100)
.L_100:
        /*005c*/ 	.word	0x00000000
        /*0060*/ 	.short	0x0003
        /*0062*/ 	.short	0x0018
        /*0064*/ 	.byte	0x00, 0xf0, 0x11, 0x00


	//----- nvinfo : EIATTR_KPARAM_INFO
	.align		4
.L_101:
        /*0068*/ 	.byte	0x04, 0x17
        /*006a*/ 	.short	(.L_103 - .L_102)
.L_102:
        /*006c*/ 	.word	0x00000000
        /*0070*/ 	.short	0x0002
        /*0072*/ 	.short	0x0010
        /*0074*/ 	.byte	0x00, 0xf5, 0x21, 0x00


	//----- nvinfo : EIATTR_KPARAM_INFO
	.align		4
.L_103:
        /*0078*/ 	.byte	0x04, 0x17
        /*007a*/ 	.short	(.L_105 - .L_104)
.L_104:
        /*007c*/ 	.word	0x00000000
        /*0080*/ 	.short	0x0001
        /*0082*/ 	.short	0x0008
        /*0084*/ 	.byte	0x00, 0xf5, 0x21, 0x00


	//----- nvinfo : EIATTR_KPARAM_INFO
	.align		4
.L_105:
        /*0088*/ 	.byte	0x04, 0x17
        /*008a*/ 	.short	(.L_107 - .L_106)
.L_106:
        /*008c*/ 	.word	0x00000000
        /*0090*/ 	.short	0x0000
        /*0092*/ 	.short	0x0000
        /*0094*/ 	.byte	0x00, 0xf5, 0x21, 0x00


	//----- nvinfo : EIATTR_SPARSE_MMA_MASK
	.align		4
.L_107:
        /*0098*/ 	.byte	0x03, 0x50
        /*009a*/ 	.short	0x0000


	//----- nvinfo : EIATTR_MAXREG_COUNT
	.align		4
        /*009c*/ 	.byte	0x03, 0x1b
        /*009e*/ 	.short	0x00ff


	//----- nvinfo : EIATTR_MERCURY_ISA_VERSION
	.align		4
        /*00a0*/ 	.byte	0x03, 0x5f
        /*00a2*/ 	.short	0x0101


	//----- nvinfo : EIATTR_VRC_CTA_INIT_COUNT
	.align		4
        /*00a4*/ 	.byte	0x02, 0x4a
	.zero		1
	.zero		1


	//----- nvinfo : EIATTR_EXIT_INSTR_OFFSETS
	.align		4
        /*00a8*/ 	.byte	0x04, 0x1c
        /*00aa*/ 	.short	(.L_109 - .L_108)


	//   ....[0]....
.L_108:
        /*00ac*/ 	.word	0x000000b0


	//   ....[1]....
        /*00b0*/ 	.word	0x000005e0


	//   ....[2]....
        /*00b4*/ 	.word	0x00000800


	//----- nvinfo : EIATTR_CBANK_PARAM_SIZE
	.align		4
.L_109:
        /*00b8*/ 	.byte	0x03, 0x19
        /*00ba*/ 	.short	0x0030


	//----- nvinfo : EIATTR_PARAM_CBANK
	.align		4
        /*00bc*/ 	.byte	0x04, 0x0a
        /*00be*/ 	.short	(.L_111 - .L_110)
	.align		4
.L_110:
        /*00c0*/ 	.word	index@(.nv.constant0._Z16gatherKernel0_v2I6__halfEvPKT_PS1_PKiiiiiii)
        /*00c4*/ 	.short	0x0380
        /*00c6*/ 	.short	0x0030


	//----- nvinfo : EIATTR_SW_WAR
	.align		4
.L_111:
        /*00c8*/ 	.byte	0x04, 0x36
        /*00ca*/ 	.short	(.L_113 - .L_112)
.L_112:
        /*00cc*/ 	.word	0x00000008
.L_113:


//--------------------- .nv.info._Z13gatherKernel1IfEvPKT_PS0_PKiiiiiii --------------------------
	.section	.nv.info._Z13gatherKernel1IfEvPKT_PS0_PKiiiiiii,"",@"SHT_CUDA_INFO"
	.sectionflags	@""
	.align	4


	//----- nvinfo : EIATTR_CUDA_API_VERSION
	.align		4
        /*0000*/ 	.byte	0x04, 0x37
        /*0002*/ 	.short	(.L_115 - .L_114)
.L_114:
        /*0004*/ 	.word	0x00000082


	//----- nvinfo : EIATTR_KPARAM_INFO
	.align		4
.L_115:
        /*0008*/ 	.byte	0x04, 0x17
        /*000a*/ 	.short	(.L_117 - .L_116)
.L_116:
        /*000c*/ 	.word	0x00000000
        /*0010*/ 	.short	0x0008
        /*0012*/ 	.short	0x002c
        /*0014*/ 	.byte	0x00, 0xf0, 0x11, 0x00


	//----- nvinfo : EIATTR_KPARAM_INFO
	.align		4
.L_117:
        /*0018*/ 	.byte	0x04, 0x17
        /*001a*/ 	.short	(.L_119 - .L_118)
.L_118:
        /*001c*/ 	.word	0x00000000
        /*0020*/ 	.short	0x0007
        /*0022*/ 	.short	0x0028
        /*0024*/ 	.byte	0x00, 0xf0, 0x11, 0x00


	//----- nvinfo : EIATTR_KPARAM_INFO
	.align		4
.L_119:
        /*0028*/ 	.byte	0x04, 0x17
        /*002a*/ 	.short	(.L_121 - .L_120)
.L_120:
        /*002c*/ 	.word	0x00000000
        /*0030*/ 	.short	0x0006
        /*0032*/ 	.short	0x0024
        /*0034*/ 	.byte	0x00, 0xf0, 0x11, 0x00


	//----- nvinfo : EIATTR_KPARAM_INFO
	.align		4
.L_121:
        /*0038*/ 	.byte	0x04, 0x17
        /*003a*/ 	.short	(.L_123 - .L_122)
.L_122:
        /*003c*/ 	.word	0x00000000
        /*0040*/ 	.short	0x0005
        /*0042*/ 	.short	0x0020
        /*0044*/ 	.byte	0x00, 0xf0, 0x11, 0x00


	//----- nvinfo : EIATTR_KPARAM_INFO
	.align		4
.L_123:
        /*0048*/ 	.byte	0x04, 0x17
        /*004a*/ 	.short	(.L_125 - .L_124)
.L_124:
        /*004c*/ 	.word	0x00000000
        /*0050*/ 	.short	0x0004
        /*0052*/ 	.short	0x001c
        /*0054*/ 	.byte	0x00, 0xf0, 0x11, 0x00


	//----- nvinfo : EIATTR_KPARAM_INFO
	.align		4
.L_125:
        /*0058*/ 	.byte	0x04, 0x17
        /*005a*/ 	.short	(.L_127 - .L_126)
.L_126:
        /*005c*/ 	.word	0x00000000
        /*0060*/ 	.short	0x0003
        /*0062*/ 	.short	0x0018
        /*0064*/ 	.byte	0x00, 0xf0, 0x11, 0x00


	//----- nvinfo : EIATTR_KPARAM_INFO
	.align		4
.L_127:
        /*0068*/ 	.byte	0x04, 0x17
        /*006a*/ 	.short	(.L_129 - .L_128)
.L_128:
        /*006c*/ 	.word	0x00000000
        /*0070*/ 	.short	0x0002
        /*0072*/ 	.short	0x0010
        /*0074*/ 	.byte	0x00, 0xf5, 0x21, 0x00


	//----- nvinfo : EIATTR_KPARAM_INFO
	.align		4
.L_129:
        /*0078*/ 	.byte	0x04, 0x17
        /*007a*/ 	.short	(.L_131 - .L_130)
.L_130:
        /*007c*/ 	.word	0x00000000
        /*0080*/ 	.short	0x0001
        /*0082*/ 	.short	0x0008
        /*0084*/ 	.byte	0x00, 0xf5, 0x21, 0x00


	//----- nvinfo : EIATTR_KPARAM_INFO
	.align		4
.L_131:
        /*0088*/ 	.byte	0x04, 0x17
        /*008a*/ 	.short	(.L_133 - .L_132)
.L_132:
        /*008c*/ 	.word	0x00000000
        /*0090*/ 	.short	0x0000
        /*0092*/ 	.short	0x0000
        /*0094*/ 	.byte	0x00, 0xf5, 0x21, 0x00


	//----- nvinfo : EIATTR_SPARSE_MMA_MASK
	.align		4
.L_133:
        /*0098*/ 	.byte	0x03, 0x50
        /*009a*/ 	.short	0x0000


	//----- nvinfo : EIATTR_MAXREG_COUNT
	.align		4
        /*009c*/ 	.byte	0x03, 0x1b
        /*009e*/ 	.short	0x00ff


	//----- nvinfo : EIATTR_MERCURY_ISA_VERSION
	.align		4
        /*00a0*/ 	.byte	0x03, 0x5f
        /*00a2*/ 	.short	0x0101


	//----- nvinfo : EIATTR_VRC_CTA_INIT_COUNT
	.align		4
        /*00a4*/ 	.byte	0x02, 0x4a
	.zero		1
	.zero		1


	//----- nvinfo : EIATTR_EXIT_INSTR_OFFSETS
	.align		4
        /*00a8*/ 	.byte	0x04, 0x1c
        /*00aa*/ 	.short	(.L_135 - .L_134)


	//   ....[0]....
.L_134:
        /*00ac*/ 	.word	0x00000040


	//   ....[1]....
        /*00b0*/ 	.word	0x00000090


	//   ....[2]....
        /*00b4*/ 	.word	0x00000860


	//----- nvinfo : EIATTR_CBANK_PARAM_SIZE
	.align		4
.L_135:
        /*00b8*/ 	.byte	0x03, 0x19
        /*00ba*/ 	.short	0x0030


	//----- nvinfo : EIATTR_PARAM_CBANK
	.align		4
        /*00bc*/ 	.byte	0x04, 0x0a
        /*00be*/ 	.short	(.L_137 - .L_136)
	.align		4
.L_136:
        /*00c0*/ 	.word	index@(.nv.constant0._Z13gatherKernel1IfEvPKT_PS0_PKiiiiiii)
        /*00c4*/ 	.short	0x0380
        /*00c6*/ 	.short	0x0030


	//----- nvinfo : EIATTR_SW_WAR
	.align		4
.L_137:
        /*00c8*/ 	.byte	0x04, 0x36
        /*00ca*/ 	.short	(.L_139 - .L_138)
.L_138:
        /*00cc*/ 	.word	0x00000008
.L_139:


//--------------------- .nv.info._Z14gatherKernel01IfEvPKT_PS0_PKiiiiiii --------------------------
	.section	.nv.info._Z14gatherKernel01IfEvPKT_PS0_PKiiiiiii,"",@"SHT_CUDA_INFO"
	.sectionflags	@""
	.align	4


	//----- nvinfo : EIATTR_CUDA_API_VERSION
	.align		4
        /*0000*/ 	.byte	0x04, 0x37
        /*0002*/ 	.short	(.L_141 - .L_140)
.L_140:
        /*0004*/ 	.word	0x00000082


	//----- nvinfo : EIATTR_KPARAM_INFO
	.align		4
.L_141:
        /*0008*/ 	.byte	0x04, 0x17
        /*000a*/ 	.short	(.L_143 - .L_142)
.L_142:
        /*000c*/ 	.word	0x00000000
        /*0010*/ 	.short	0x0008
        /*0012*/ 	.short	0x002c
        /*0014*/ 	.byte	0x00, 0xf0, 0x11, 0x00


	//----- nvinfo : EIATTR_KPARAM_INFO
	.align		4
.L_143:
        /*0018*/ 	.byte	0x04, 0x17
        /*001a*/ 	.short	(.L_145 - .L_144)
.L_144:
        /*001c*/ 	.word	0x00000000
        /*0020*/ 	.short	0x0007
        /*0022*/ 	.short	0x0028
        /*0024*/ 	.byte	0x00, 0xf0, 0x11, 0x00


	//----- nvinfo : EIATTR_KPARAM_INFO
	.align		4
.L_145:
        /*0028*/ 	.byte	0x04, 0x17
        /*002a*/ 	.short	(.L_147 - .L_146)
.L_146:
        /*002c*/ 	.word	0x00000000
        /*0030*/ 	.short	0x0006
        /*0032*/ 	.short	0x0024
        /*0034*/ 	.byte	0x00, 0xf0, 0x11, 0x00


	//----- nvinfo : EIATTR_KPARAM_INFO
	.align		4
.L_147:
        /*0038*/ 	.byte	0x04, 0x17
        /*003a*/ 	.short	(.L_149 - .L_148)
.L_148:
        /*003c*/ 	.word	0x00000000
        /*0040*/ 	.short	0x0005
        /*0042*/ 	.short	0x0020
        /*0044*/ 	.byte	0x00, 0xf0, 0x11, 0x00


	//----- nvinfo : EIATTR_KPARAM_INFO
	.align		4
.L_149:
        /*0048*/ 	.byte	0x04, 0x17
        /*004a*/ 	.short	(.L_151 - .L_150)
.L_150:
        /*004c*/ 	.word	0x00000000
        /*0050*/ 	.short	0x0004
        /*0052*/ 	.short	0x001c
        /*0054*/ 	.byte	0x00, 0xf0, 0x11, 0x00


	//----- nvinfo : EIATTR_KPARAM_INFO
	.align		4
.L_151:
        /*0058*/ 	.byte	0x04, 0x17
        /*005a*/ 	.short	(.L_153 - .L_152)
.L_152:
        /*005c*/ 	.word	0x00000000
        /*0060*/ 	.short	0x0003
        /*0062*/ 	.short	0x0018
        /*0064*/ 	.byte	0x00, 0xf0, 0x11, 0x00


	//----- nvinfo : EIATTR_KPARAM_INFO
	.align		4
.L_153:
        /*0068*/ 	.byte	0x04, 0x17
        /*006a*/ 	.short	(.L_155 - .L_154)
.L_154:
        /*006c*/ 	.word	0x00000000
        /*0070*/ 	.short	0x0002
        /*0072*/ 	.short	0x0010
        /*0074*/ 	.byte	0x00, 0xf5, 0x21, 0x00


	//----- nvinfo : EIATTR_KPARAM_INFO
	.align		4
.L_155:
        /*0078*/ 	.byte	0x04, 0x17
        /*007a*/ 	.short	(.L_157 - .L_156)
.L_156:
        /*007c*/ 	.word	0x00000000
        /*0080*/ 	.short	0x0001
        /*0082*/ 	.short	0x0008
        /*0084*/ 	.byte	0x00, 0xf5, 0x21, 0x00


	//----- nvinfo : EIATTR_KPARAM_INFO
	.align		4
.L_157:
        /*0088*/ 	.byte	0x04, 0x17
        /*008a*/ 	.short	(.L_159 - .L_158)
.L_158:
        /*008c*/ 	.word	0x00000000
        /*0090*/ 	.short	0x0000
        /*0092*/ 	.short	0x0000
        /*0094*/ 	.byte	0x00, 0xf5, 0x21, 0x00


	//----- nvinfo : EIATTR_SPARSE_MMA_MASK
	.align		4
.L_159:
        /*0098*/ 	.byte	0x03, 0x50
        /*009a*/ 	.short	0x0000


	//----- nvinfo : EIATTR_MAXREG_COUNT
	.align		4
        /*009c*/ 	.byte	0x03, 0x1b
        /*009e*/ 	.short	0x00ff


	//----- nvinfo : EIATTR_MERCURY_ISA_VERSION
	.align		4
        /*00a0*/ 	.byte	0x03, 0x5f
        /*00a2*/ 	.short	0x0101


	//----- nvinfo : EIATTR_VRC_CTA_INIT_COUNT
	.align		4
        /*00a4*/ 	.byte	0x02, 0x4a
	.zero		1
	.zero		1


	//----- nvinfo : EIATTR_EXIT_INSTR_OFFSETS
	.align		4
        /*00a8*/ 	.byte	0x04, 0x1c
        /*00aa*/ 	.short	(.L_161 - .L_160)


	//   ....[0]....
.L_160:
        /*00ac*/ 	.word	0x00000030


	//   ....[1]....
        /*00b0*/ 	.word	0x00000060


	//   ....[2]....
        /*00b4*/ 	.word	0x00000960


	//----- nvinfo : EIATTR_CBANK_PARAM_SIZE
	.align		4
.L_161:
        /*00b8*/ 	.byte	0x03, 0x19
        /*00ba*/ 	.short	0x0030


	//----- nvinfo : EIATTR_PARAM_CBANK
	.align		4
        /*00bc*/ 	.byte	0x04, 0x0a
        /*00be*/ 	.short	(.L_163 - .L_162)
	.align		4
.L_162:
        /*00c0*/ 	.word	index@(.nv.constant0._Z14gatherKernel01IfEvPKT_PS0_PKiiiiiii)
        /*00c4*/ 	.short	0x0380
        /*00c6*/ 	.short	0x0030


	//----- nvinfo : EIATTR_SW_WAR
	.align		4
.L_163:
        /*00c8*/ 	.byte	0x04, 0x36
        /*00ca*/ 	.short	(.L_165 - .L_164)
.L_164:
        /*00cc*/ 	.word	0x00000008
.L_165:


//--------------------- .nv.info._Z16gatherKernel0_v2IfEvPKT_PS0_PKiiiiiii --------------------------
	.section	.nv.info._Z16gatherKernel0_v2IfEvPKT_PS0_PKiiiiiii,"",@"SHT_CUDA_INFO"
	.sectionflags	@""
	.align	4


	//----- nvinfo : EIATTR_CUDA_API_VERSION
	.align		4
        /*0000*/ 	.byte	0x04, 0x37
        /*0002*/ 	.short	(.L_167 - .L_166)
.L_166:
        /*0004*/ 	.word	0x00000082


	//----- nvinfo : EIATTR_KPARAM_INFO
	.align		4
.L_167:
        /*0008*/ 	.byte	0x04, 0x17
        /*000a*/ 	.short	(.L_169 - .L_168)
.L_168:
        /*000c*/ 	.word	0x00000000
        /*0010*/ 	.short	0x0008
        /*0012*/ 	.short	0x002c
        /*0014*/ 	.byte	0x00, 0xf0, 0x11, 0x00


	//----- nvinfo : EIATTR_KPARAM_INFO
	.align		4
.L_169:
        /*0018*/ 	.byte	0x04, 0x17
        /*001a*/ 	.short	(.L_171 - .L_170)
.L_170:
        /*001c*/ 	.word	0x00000000
        /*0020*/ 	.short	0x0007
        /*0022*/ 	.short	0x0028
        /*0024*/ 	.byte	0x00, 0xf0, 0x11, 0x00


	//----- nvinfo : EIATTR_KPARAM_INFO
	.align		4
.L_171:
        /*0028*/ 	.byte	0x04, 0x17
        /*002a*/ 	.short	(.L_173 - .L_172)
.L_172:
        /*002c*/ 	.word	0x00000000
        /*0030*/ 	.short	0x0006
        /*0032*/ 	.short	0x0024
        /*0034*/ 	.byte	0x00, 0xf0, 0x11, 0x00


	//----- nvinfo : EIATTR_KPARAM_INFO
	.align		4
.L_173:
        /*0038*/ 	.byte	0x04, 0x17
        /*003a*/ 	.short	(.L_175 - .L_174)
.L_174:
        /*003c*/ 	.word	0x00000000
        /*0040*/ 	.short	0x0005
        /*0042*/ 	.short	0x0020
        /*0044*/ 	.byte	0x00, 0xf0, 0x11, 0x00


	//----- nvinfo : EIATTR_KPARAM_INFO
	.align		4
.L_175:
        /*0048*/ 	.byte	0x04, 0x17
        /*004a*/ 	.short	(.L_177 - .L_176)
.L_176:
        /*004c*/ 	.word	0x00000000
        /*0050*/ 	.short	0x0004
        /*0052*/ 	.short	0x001c
        /*0054*/ 	.byte	0x00, 0xf0, 0x11, 0x00


	//----- nvinfo : EIATTR_KPARAM_INFO
	.align		4
.L_177:
        /*0058*/ 	.byte	0x04, 0x17
        /*005a*/ 	.short	(.L_179 - .L_178)
.L_178:
        /*005c*/ 	.word	0x00000000
        /*0060*/ 	.short	0x0003
        /*0062*/ 	.short	0x0018
        /*0064*/ 	.byte	0x00, 0xf0, 0x11, 0x00


	//----- nvinfo : EIATTR_KPARAM_INFO
	.align		4
.L_179:
        /*0068*/ 	.byte	0x04, 0x17
        /*006a*/ 	.short	(.L_181 - .L_180)
.L_180:
        /*006c*/ 	.word	0x00000000
        /*0070*/ 	.short	0x0002
        /*0072*/ 	.short	0x0010
        /*0074*/ 	.byte	0x00, 0xf5, 0x21, 0x00


	//----- nvinfo : EIATTR_KPARAM_INFO
	.align		4
.L_181:
        /*0078*/ 	.byte	0x04, 0x17
        /*007a*/ 	.short	(.L_183 - .L_182)
.L_182:
        /*007c*/ 	.word	0x00000000
        /*0080*/ 	.short	0x0001
        /*0082*/ 	.short	0x0008
        /*0084*/ 	.byte	0x00, 0xf5, 0x21, 0x00


	//----- nvinfo : EIATTR_KPARAM_INFO
	.align		4
.L_183:
        /*0088*/ 	.byte	0x04, 0x17
        /*008a*/ 	.short	(.L_185 - .L_184)
.L_184:
        /*008c*/ 	.word	0x00000000
        /*0090*/ 	.short	0x0000
        /*0092*/ 	.short	0x0000
        /*0094*/ 	.byte	0x00, 0xf5, 0x21, 0x00


	//----- nvinfo : EIATTR_SPARSE_MMA_MASK
	.align		4
.L_185:
        /*0098*/ 	.byte	0x03, 0x50
        /*009a*/ 	.short	0x0000


	//----- nvinfo : EIATTR_MAXREG_COUNT
	.align		4
        /*009c*/ 	.byte	0x03, 0x1b
        /*009e*/ 	.short	0x00ff


	//----- nvinfo : EIATTR_MERCURY_ISA_VERSION
	.align		4
        /*00a0*/ 	.byte	0x03, 0x5f
        /*00a2*/ 	.short	0x0101


	//----- nvinfo : EIATTR_VRC_CTA_INIT_COUNT
	.align		4
        /*00a4*/ 	.byte	0x02, 0x4a
	.zero		1
	.zero		1


	//----- nvinfo : EIATTR_EXIT_INSTR_OFFSETS
	.align		4
        /*00a8*/ 	.byte	0x04, 0x1c
        /*00aa*/ 	.short	(.L_187 - .L_186)


	//   ....[0]....
.L_186:
        /*00ac*/ 	.word	0x000000b0


	//   ....[1]....
        /*00b0*/ 	.word	0x000005e0


	//   ....[2]....
        /*00b4*/ 	.word	0x00000800


	//----- nvinfo : EIATTR_CBANK_PARAM_SIZE
	.align		4
.L_187:
        /*00b8*/ 	.byte	0x03, 0x19
        /*00ba*/ 	.short	0x0030


	//----- nvinfo : EIATTR_PARAM_CBANK
	.align		4
        /*00bc*/ 	.byte	0x04, 0x0a
        /*00be*/ 	.short	(.L_189 - .L_188)
	.align		4
.L_188:
        /*00c0*/ 	.word	index@(.nv.constant0._Z16gatherKernel0_v2IfEvPKT_PS0_PKiiiiiii)
        /*00c4*/ 	.short	0x0380
        /*00c6*/ 	.short	0x0030


	//----- nvinfo : EIATTR_SW_WAR
	.align		4
.L_189:
        /*00c8*/ 	.byte	0x04, 0x36
        /*00ca*/ 	.short	(.L_191 - .L_190)
.L_190:
        /*00cc*/ 	.word	0x00000008
.L_191:


//--------------------- .nv.callgraph             --------------------------
	.section	.nv.callgraph,"",@"SHT_CUDA_CALLGRAPH"
	.align	4
	.sectionentsize	8
	.align		4
        /*0000*/ 	.word	0x00000000
	.align		4
        /*0004*/ 	.word	0xffffffff
	.align		4
        /*0008*/ 	.word	0x00000000
	.align		4
        /*000c*/ 	.word	0xfffffffe
	.align		4
        /*0010*/ 	.word	0x00000000
	.align		4
        /*0014*/ 	.word	0xfffffffd
	.align		4
        /*0018*/ 	.word	0x00000000
	.align		4
        /*001c*/ 	.word	0xfffffffc


//--------------------- .text._Z13gatherKernel1I6__halfEvPKT_PS1_PKiiiiiii --------------------------
	.section	.text._Z13gatherKernel1I6__halfEvPKT_PS1_PKiiiiiii,"ax",@progbits
	.align	128
        .global         _Z13gatherKernel1I6__halfEvPKT_PS1_PKiiiiiii
        .type           _Z13gatherKernel1I6__halfEvPKT_PS1_PKiiiiiii,@function
        .size           _Z13gatherKernel1I6__halfEvPKT_PS1_PKiiiiiii,(.L_x_32 - _Z13gatherKernel1I6__halfEvPKT_PS1_PKiiiiiii)
        .other          _Z13gatherKernel1I6__halfEvPKT_PS1_PKiiiiiii,@"STO_CUDA_ENTRY STV_DEFAULT"
_Z13gatherKernel1I6__halfEvPKT_PS1_PKiiiiiii:
.text._Z13gatherKernel1I6__halfEvPKT_PS1_PKiiiiiii:
[----:B------:R-:W-:Y:S08]  /*0000*/  LDC R1, c[0x0][0x37c] ;  /* 0x0000df00ff017b82 */ /* 0x000ff00000000800 */
[----:B------:R-:W0:Y:S08]  /*0010*/  LDC R5, c[0x0][0x3a4] ;  /* 0x0000e900ff057b82 */ /* 0x000e300000000800 */
[----:B------:R-:W1:Y:S01]  /*0020*/  S2UR UR4, SR_CTAID.X ;  /* 0x00000000000479c3 */ /* 0x000e620000002500 */
[----:B0-----:R-:W-:-:S13]  /*0030*/  ISETP.GE.AND P0, PT, R5, 0x1, PT ;  /* 0x000000010500780c */ /* 0x001fda0003f06270 */
[----:B-1----:R-:W-:Y:S05]  /*0040*/  @!P0 EXIT ;  /* 0x000000000000894d */ /* 0x002fea0003800000 */
[----:B------:R-:W0:Y:S01]  /*0050*/  LDC R6, c[0x0][0x398] ;  /* 0x0000e600ff067b82 */ /* 0x000e220000000800 */
[----:B------:R-:W1:Y:S07]  /*0060*/  S2R R0, SR_TID.X ;  /* 0x0000000000007919 */ /* 0x000e6e0000002100 */
[----:B------:R-:W2:Y:S01]  /*0070*/  LDC R3, c[0x0][0x360] ;  /* 0x0000d800ff037b82 */ /* 0x000ea20000000800 */
[----:B0-----:R-:W-:-:S13]  /*0080*/  ISETP.GE.AND P0, PT, R6, 0x1, PT ;  /* 0x000000010600780c */ /* 0x001fda0003f06270 */
[----:B-12---:R-:W-:Y:S05]  /*0090*/  @!P0 EXIT ;  /* 0x000000000000894d */ /* 0x006fea0003800000 */
[----:B------:R-:W-:Y:S01]  /*00a0*/  IMAD R0, R3, UR4, R0 ;  /* 0x0000000403007c24 */ /* 0x000fe2000f8e0200 */
[C---:B------:R-:W-:Y:S01]  /*00b0*/  LOP3.LUT R2, R6.reuse, 0x7ffffff8, RZ, 0xc0, !PT ;  /* 0x7ffffff806027812 */ /* 0x040fe200078ec0ff */
[----:B------:R-:W0:Y:S01]  /*00c0*/  LDCU.64 UR6, c[0x0][0x358] ;  /* 0x00006b00ff0677ac */ /* 0x000e220008000a00 */
[----:B------:R-:W-:Y:S01]  /*00d0*/  LOP3.LUT R4, R6, 0x7, RZ, 0xc0, !PT ;  /* 0x0000000706047812 */ /* 0x000fe200078ec0ff */
[----:B------:R-:W-:Y:S01]  /*00e0*/  IMAD R3, R0, R5, RZ ;  /* 0x0000000500037224 */ /* 0x000fe200078e02ff */
[----:B------:R-:W-:Y:S01]  /*00f0*/  LOP3.LUT R5, R6, 0x3, RZ, 0xc0, !PT ;  /* 0x0000000306057812 */ /* 0x000fe200078ec0ff */
[----:B------:R-:W-:Y:S01]  /*0100*/  UMOV UR4, URZ ;  /* 0x000000ff00047c82 */ /* 0x000fe20008000000 */
[----:B------:R-:W-:-:S07]  /*0110*/  IADD3 R6, PT, PT, -R2, RZ, RZ ;  /* 0x000000ff02067210 */ /* 0x000fce0007ffe1ff */
.L_x_4:
[----:B-1-3--:R-:W1:Y:S01]  /*0120*/  LDC R9, c[0x0][0x398] ;  /* 0x0000e600ff097b82 */ /* 0x00ae620000000800 */
[----:B-----5:R-:W-:-:S07]  /*0130*/  IADD3 R7, PT, PT, R3, UR4, RZ ;  /* 0x0000000403077c10 */ /* 0x020fce000fffe0ff */
[----:B0-2---:R-:W2:Y:S01]  /*0140*/  LDC.64 R10, c[0x0][0x390] ;  /* 0x0000e400ff0a7b82 */ /* 0x005ea20000000a00 */
[----:B------:R-:W-:Y:S01]  /*0150*/  IMAD.MOV.U32 R8, RZ, RZ, RZ ;  /* 0x000000ffff087224 */ /* 0x000fe200078e00ff */
[----:B-1----:R-:W-:Y:S01]  /*0160*/  ISETP.GE.U32.AND P0, PT, R9, 0x8, PT ;  /* 0x000000080900780c */ /* 0x002fe20003f06070 */
[----:B--2---:R-:W-:-:S05]  /*0170*/  IMAD.WIDE R10, R7, 0x4, R10 ;  /* 0x00000004070a7825 */ /* 0x004fca00078e020a */
[----:B0-----:R0:W5:Y:S07]  /*0180*/  LDG.E R7, desc[UR6][R10.64] ;  /* 0x000000060a077981 */ /* 0x00116e000c1e1900 */
[----:B------:R-:W-:Y:S05]  /*0190*/  @!P0 BRA `(.L_x_0) ;  /* 0x0000000000d48947 */ /* 0x000fea0003800000 */
[----:B------:R-:W1:Y:S01]  /*01a0*/  LDC R8, c[0x0][0x3a4] ;  /* 0x0000e900ff087b82 */ /* 0x000e620000000800 */
[----:B------:R-:W-:Y:S01]  /*01b0*/  IMAD R29, R3, R9, UR4 ;  /* 0x00000004031d7e24 */ /* 0x000fe2000f8e0209 */
[----:B0----5:R-:W-:Y:S01]  /*01c0*/  MOV R11, R7 ;  /* 0x00000007000b7202 */ /* 0x021fe20000000f00 */
[----:B------:R-:W-:-:S05]  /*01d0*/  IMAD.MOV.U32 R26, RZ, RZ, R6 ;  /* 0x000000ffff1a7224 */ /* 0x000fca00078e0006 */
[----:B------:R-:W0:Y:S08]  /*01e0*/  LDC R10, c[0x0][0x39c] ;  /* 0x0000e700ff0a7b82 */ /* 0x000e300000000800 */
[----:B------:R-:W2:Y:S08]  /*01f0*/  LDC.64 R12, c[0x0][0x380] ;  /* 0x0000e000ff0c7b82 */ /* 0x000eb00000000a00 */
[----:B------:R-:W3:Y:S01]  /*0200*/  LDC.64 R14, c[0x0][0x388] ;  /* 0x0000e200ff0e7b82 */ /* 0x000ee20000000a00 */
[----:B-1----:R-:W-:-:S07]  /*0210*/  SHF.L.U32 R27, R8, 0x1, RZ ;  /* 0x00000001081b7819 */ /* 0x002fce00000006ff */
.L_x_1:
[----:B-12---:R-:W-:-:S05]  /*0220*/  IMAD.WIDE R18, R11, 0x2, R12 ;  /* 0x000000020b127825 */ /* 0x006fca00078e020c */
[----:B------:R0:W2:Y:S01]  /*0230*/  LDG.E.U16 R28, desc[UR6][R18.64] ;  /* 0x00000006121c7981 */ /* 0x0000a2000c1e1500 */
[----:B---3--:R-:W-:-:S04]  /*0240*/  IMAD.WIDE R24, R29, 0x2, R14 ;  /* 0x000000021d187825 */ /* 0x008fc800078e020e */
[----:B0-----:R-:W-:Y:S01]  /*0250*/  IMAD.WIDE R18, R10, 0x2, R18 ;  /* 0x000000020a127825 */ /* 0x001fe200078e0212 */
[----:B--2---:R0:W-:Y:S04]  /*0260*/  STG.E.U16 desc[UR6][R24.64], R28 ;  /* 0x0000001c18007986 */ /* 0x0041e8000c101506 */
[----:B0-----:R-:W2:Y:S01]  /*0270*/  LDG.E.U16 R28, desc[UR6][R18.64] ;  /* 0x00000006121c7981 */ /* 0x001ea2000c1e1500 */
[----:B------:R-:W-:Y:S01]  /*0280*/  IADD3 R16, P0, PT, R24, R27, RZ ;  /* 0x0000001b18107210 */ /* 0x000fe20007f1e0ff */
[----:B------:R-:W-:-:S03]  /*0290*/  IMAD.WIDE R22, R10, 0x2, R18 ;  /* 0x000000020a167825 */ /* 0x000fc600078e0212 */
[----:B------:R-:W-:Y:S02]  /*02a0*/  IADD3.X R17, PT, PT, RZ, R25, RZ, P0, !PT ;  /* 0x00000019ff117210 */ /* 0x000fe400007fe4ff */
[----:B------:R-:W-:-:S03]  /*02b0*/  IADD3 R20, P0, PT, R27, R16, RZ ;  /* 0x000000101b147210 */ /* 0x000fc60007f1e0ff */
[----:B--2---:R0:W-:Y:S04]  /*02c0*/  STG.E.U16 desc[UR6][R16.64], R28 ;  /* 0x0000001c10007986 */ /* 0x0041e8000c101506 */
[----:B------:R-:W2:Y:S01]  /*02d0*/  LDG.E.U16 R25, desc[UR6][R22.64] ;  /* 0x0000000616197981 */ /* 0x000ea2000c1e1500 */
[----:B------:R-:W-:Y:S02]  /*02e0*/  IMAD.X R21, RZ, RZ, R17, P0 ;  /* 0x000000ffff157224 */ /* 0x000fe400000e0611 */
[----:B0-----:R-:W-:-:S03]  /*02f0*/  IMAD.WIDE R16, R10, 0x2, R22 ;  /* 0x000000020a107825 */ /* 0x001fc600078e0216 */
[----:B--2---:R0:W-:Y:S04]  /*0300*/  STG.E.U16 desc[UR6][R20.64], R25 ;  /* 0x0000001914007986 */ /* 0x0041e8000c101506 */
[----:B------:R-:W2:Y:S01]  /*0310*/  LDG.E.U16 R28, desc[UR6][R16.64] ;  /* 0x00000006101c7981 */ /* 0x000ea2000c1e1500 */
[----:B------:R-:W-:-:S04]  /*0320*/  IADD3 R18, P0, PT, R27, R20, RZ ;  /* 0x000000141b127210 */ /* 0x000fc80007f1e0ff */
[----:B------:R-:W-:Y:S01]  /*0330*/  IADD3.X R19, PT, PT, RZ, R21, RZ, P0, !PT ;  /* 0x00000015ff137210 */ /* 0x000fe200007fe4ff */
[----:B0-----:R-:W-:-:S04]  /*0340*/  IMAD.WIDE R24, R10, 0x2, R16 ;  /* 0x000000020a187825 */ /* 0x001fc800078e0210 */
[----:B--2---:R0:W-:Y:S04]  /*0350*/  STG.E.U16 desc[UR6][R18.64], R28 ;  /* 0x0000001c12007986 */ /* 0x0041e8000c101506 */
[----:B0-----:R-:W2:Y:S01]  /*0360*/  LDG.E.U16 R28, desc[UR6][R24.64] ;  /* 0x00000006181c7981 */ /* 0x001ea2000c1e1500 */
[----:B------:R-:W-:-:S04]  /*0370*/  IADD3 R22, P0, PT, R27, R18, RZ ;  /* 0x000000121b167210 */ /* 0x000fc80007f1e0ff */
[----:B------:R-:W-:Y:S01]  /*0380*/  IADD3.X R23, PT, PT, RZ, R19, RZ, P0, !PT ;  /* 0x00000013ff177210 */ /* 0x000fe200007fe4ff */
[----:B------:R-:W-:Y:S01]  /*0390*/  IMAD.WIDE R18, R10, 0x2, R24 ;  /* 0x000000020a127825 */ /* 0x000fe200078e0218 */
[----:B------:R-:W-:-:S03]  /*03a0*/  IADD3 R16, P0, PT, R27, R22, RZ ;  /* 0x000000161b107210 */ /* 0x000fc60007f1e0ff */
[----:B--2---:R0:W-:Y:S04]  /*03b0*/  STG.E.U16 desc[UR6][R22.64], R28 ;  /* 0x0000001c16007986 */ /* 0x0041e8000c101506 */
[----:B0-----:R-:W2:Y:S01]  /*03c0*/  LDG.E.U16 R28, desc[UR6][R18.64] ;  /* 0x00000006121c7981 */ /* 0x001ea2000c1e1500 */
[----:B------:R-:W-:Y:S02]  /*03d0*/  IMAD.X R17, RZ, RZ, R23, P0 ;  /* 0x000000ffff117224 */ /* 0x000fe400000e0617 */
[C---:B------:R-:W-:Y:S01]  /*03e0*/  IMAD.WIDE R20, R10.reuse, 0x2, R18 ;  /* 0x000000020a147825 */ /* 0x040fe200078e0212 */
[C---:B------:R-:W-:Y:S02]  /*03f0*/  IADD3 R24, P0, PT, R27.reuse, R16, RZ ;  /* 0x000000101b187210 */ /* 0x040fe40007f1e0ff */
[----:B--2---:R1:W-:Y:S04]  /*0400*/  STG.E.U16 desc[UR6][R16.64], R28 ;  /* 0x0000001c10007986 */ /* 0x0043e8000c101506 */
[----:B------:R0:W2:Y:S01]  /*0410*/  LDG.E.U16 R23, desc[UR6][R20.64] ;  /* 0x0000000614177981 */ /* 0x0000a2000c1e1500 */
[----:B------:R-:W-:Y:S01]  /*0420*/  IADD3.X R25, PT, PT, RZ, R17, RZ, P0, !PT ;  /* 0x00000011ff197210 */ /* 0x000fe200007fe4ff */
[----:B0-----:R-:W-:Y:S01]  /*0430*/  IMAD.WIDE R20, R10, 0x2, R20 ;  /* 0x000000020a147825 */ /* 0x001fe200078e0214 */
[----:B------:R-:W-:-:S03]  /*0440*/  IADD3 R18, P0, PT, R27, R24, RZ ;  /* 0x000000181b127210 */ /* 0x000fc60007f1e0ff */
[----:B------:R-:W-:Y:S01]  /*0450*/  VIADD R26, R26, 0x8 ;  /* 0x000000081a1a7836 */ /* 0x000fe20000000000 */
[----:B--2---:R1:W-:Y:S04]  /*0460*/  STG.E.U16 desc[UR6][R24.64], R23 ;  /* 0x0000001718007986 */ /* 0x0043e8000c101506 */
[----:B------:R-:W2:Y:S01]  /*0470*/  LDG.E.U16 R22, desc[UR6][R20.64] ;  /* 0x0000000614167981 */ /* 0x000ea2000c1e1500 */
[----:B------:R-:W-:Y:S02]  /*0480*/  IADD3.X R19, PT, PT, RZ, R25, RZ, P0, !PT ;  /* 0x00000019ff137210 */ /* 0x000fe400007fe4ff */
[----:B------:R-:W-:Y:S02]  /*0490*/  ISETP.NE.AND P0, PT, R26, RZ, PT ;  /* 0x000000ff1a00720c */ /* 0x000fe40003f05270 */
[----:B------:R-:W-:-:S02]  /*04a0*/  LEA R29, R8, R29, 0x3 ;  /* 0x0000001d081d7211 */ /* 0x000fc400078e18ff */
[----:B------:R-:W-:Y:S01]  /*04b0*/  LEA R11, R10, R11, 0x3 ;  /* 0x0000000b0a0b7211 */ /* 0x000fe200078e18ff */
[----:B--2---:R1:W-:Y:S08]  /*04c0*/  STG.E.U16 desc[UR6][R18.64], R22 ;  /* 0x0000001612007986 */ /* 0x0043f0000c101506 */
[----:B------:R-:W-:Y:S05]  /*04d0*/  @P0 BRA `(.L_x_1) ;  /* 0xfffffffc00500947 */ /* 0x000fea000383ffff */
[----:B------:R-:W-:-:S07]  /*04e0*/  IMAD.MOV.U32 R8, RZ, RZ, R2 ;  /* 0x000000ffff087224 */ /* 0x000fce00078e0002 */
.L_x_0:
[----:B------:R-:W-:-:S13]  /*04f0*/  ISETP.NE.AND P0, PT, R4, RZ, PT ;  /* 0x000000ff0400720c */ /* 0x000fda0003f05270 */
[----:B------:R-:W-:Y:S05]  /*0500*/  @!P0 BRA `(.L_x_2) ;  /* 0x0000000000f48947 */ /* 0x000fea0003800000 */
[----:B------:R-:W2:Y:S01]  /*0510*/  LDC R20, c[0x0][0x3a4] ;  /* 0x0000e900ff147b82 */ /* 0x000ea20000000800 */
[----:B0-----:R-:W-:Y:S02]  /*0520*/  IADD3 R10, PT, PT, R4, -0x1, RZ ;  /* 0xffffffff040a7810 */ /* 0x001fe40007ffe0ff */
[----:B------:R-:W-:Y:S02]  /*0530*/  ISETP.NE.AND P0, PT, R5, RZ, PT ;  /* 0x000000ff0500720c */ /* 0x000fe40003f05270 */
[----:B------:R-:W-:Y:S02]  /*0540*/  ISETP.GE.U32.AND P1, PT, R10, 0x3, PT ;  /* 0x000000030a00780c */ /* 0x000fe40003f26070 */
[----:B--2---:R-:W-:-:S11]  /*0550*/  SHF.L.U32 R21, R20, 0x1, RZ ;  /* 0x0000000114157819 */ /* 0x004fd600000006ff */
[----:B------:R-:W-:Y:S05]  /*0560*/  @!P1 BRA `(.L_x_3) ;  /* 0x0000000000689947 */ /* 0x000fea0003800000 */
[----:B-1----:R-:W0:Y:S08]  /*0570*/  LDC R23, c[0x0][0x39c] ;  /* 0x0000e700ff177b82 */ /* 0x002e300000000800 */
[----:B------:R-:W1:Y:S01]  /*0580*/  LDC.64 R10, c[0x0][0x380] ;  /* 0x0000e000ff0a7b82 */ /* 0x000e620000000a00 */
[----:B0----5:R-:W-:-:S04]  /*0590*/  IMAD R13, R8, R23, R7 ;  /* 0x00000017080d7224 */ /* 0x021fc800078e0207 */
[----:B-1----:R-:W-:-:S03]  /*05a0*/  IMAD.WIDE R10, R13, 0x2, R10 ;  /* 0x000000020d0a7825 */ /* 0x002fc600078e020a */
[----:B------:R-:W0:Y:S02]  /*05b0*/  LDC.64 R12, c[0x0][0x388] ;  /* 0x0000e200ff0c7b82 */ /* 0x000e240000000a00 */
[----:B------:R-:W2:Y:S01]  /*05c0*/  LDG.E.U16 R25, desc[UR6][R10.64] ;  /* 0x000000060a197981 */ /* 0x000ea2000c1e1500 */
[----:B------:R-:W-:-:S04]  /*05d0*/  IMAD R15, R0, R9, R8 ;  /* 0x00000009000f7224 */ /* 0x000fc800078e0208 */
[----:B------:R-:W-:-:S04]  /*05e0*/  IMAD R15, R15, R20, UR4 ;  /* 0x000000040f0f7e24 */ /* 0x000fc8000f8e0214 */
[----:B0-----:R-:W-:-:S04]  /*05f0*/  IMAD.WIDE R12, R15, 0x2, R12 ;  /* 0x000000020f0c7825 */ /* 0x001fc800078e020c */
[----:B------:R-:W-:Y:S01]  /*0600*/  IMAD.WIDE R14, R23, 0x2, R10 ;  /* 0x00000002170e7825 */ /* 0x000fe200078e020a */
[----:B--2---:R0:W-:Y:S04]  /*0610*/  STG.E.U16 desc[UR6][R12.64], R25 ;  /* 0x000000190c007986 */ /* 0x0041e8000c101506 */
[----:B------:R-:W2:Y:S01]  /*0620*/  LDG.E.U16 R27, desc[UR6][R14.64] ;  /* 0x000000060e1b7981 */ /* 0x000ea2000c1e1500 */
[----:B------:R-:W-:Y:S01]  /*0630*/  IADD3 R16, P1, PT, R21, R12, RZ ;  /* 0x0000000c15107210 */ /* 0x000fe20007f3e0ff */
[----:B------:R-:W-:-:S04]  /*0640*/  IMAD.WIDE R18, R23, 0x2, R14 ;  /* 0x0000000217127825 */ /* 0x000fc800078e020e */
[----:B------:R-:W-:Y:S01]  /*0650*/  IMAD.X R17, RZ, RZ, R13, P1 ;  /* 0x000000ffff117224 */ /* 0x000fe200008e060d */
[----:B------:R-:W-:-:S04]  /*0660*/  IADD3 R10, P1, PT, R21, R16, RZ ;  /* 0x00000010150a7210 */ /* 0x000fc80007f3e0ff */
[----:B--2---:R2:W-:Y:S04]  /*0670*/  STG.E.U16 desc[UR6][R16.64], R27 ;  /* 0x0000001b10007986 */ /* 0x0045e8000c101506 */
[----:B------:R-:W3:Y:S01]  /*0680*/  LDG.E.U16 R29, desc[UR6][R18.64] ;  /* 0x00000006121d7981 */ /* 0x000ee2000c1e1500 */
[----:B------:R-:W-:Y:S01]  /*0690*/  IADD3.X R11, PT, PT, RZ, R17, RZ, P1, !PT ;  /* 0x00000011ff0b7210 */ /* 0x000fe20000ffe4ff */
[----:B------:R-:W-:Y:S01]  /*06a0*/  IMAD.WIDE R22, R23, 0x2, R18 ;  /* 0x0000000217167825 */ /* 0x000fe200078e0212 */
[----:B0-----:R-:W-:-:S03]  /*06b0*/  IADD3 R12, P1, PT, R21, R10, RZ ;  /* 0x0000000a150c7210 */ /* 0x001fc60007f3e0ff */
[----:B---3--:R2:W-:Y:S04]  /*06c0*/  STG.E.U16 desc[UR6][R10.64], R29 ;  /* 0x0000001d0a007986 */ /* 0x0085e8000c101506 */
[----:B------:R-:W3:Y:S01]  /*06d0*/  LDG.E.U16 R23, desc[UR6][R22.64] ;  /* 0x0000000616177981 */ /* 0x000ee2000c1e1500 */
[----:B------:R-:W-:Y:S01]  /*06e0*/  IADD3.X R13, PT, PT, RZ, R11, RZ, P1, !PT ;  /* 0x0000000bff0d7210 */ /* 0x000fe20000ffe4ff */
[----:B------:R-:W-:-:S04]  /*06f0*/  VIADD R8, R8, 0x4 ;  /* 0x0000000408087836 */ /* 0x000fc80000000000 */
[----:B---3--:R2:W-:Y:S03]  /*0700*/  STG.E.U16 desc[UR6][R12.64], R23 ;  /* 0x000000170c007986 */ /* 0x0085e6000c101506 */
.L_x_3:
[----:B------:R-:W-:Y:S05]  /*0710*/  @!P0 BRA `(.L_x_2) ;  /* 0x0000000000708947 */ /* 0x000fea0003800000 */
[----:B------:R-:W-:Y:S01]  /*0720*/  ISETP.NE.AND P0, PT, R5, 0x1, PT ;  /* 0x000000010500780c */ /* 0x000fe20003f05270 */
[----:B--2---:R-:W0:-:S12]  /*0730*/  LDC.64 R12, c[0x0][0x380] ;  /* 0x0000e000ff0c7b82 */ /* 0x004e180000000a00 */
[----:B-1----:R-:W1:Y:S02]  /*0740*/  @P0 LDC R17, c[0x0][0x39c] ;  /* 0x0000e700ff110b82 */ /* 0x002e640000000800 */
[----:B-1---5:R-:W-:-:S04]  /*0750*/  @P0 IMAD R11, R8, R17, R7 ;  /* 0x00000011080b0224 */ /* 0x022fc800078e0207 */
[----:B0-----:R-:W-:Y:S02]  /*0760*/  @P0 IMAD.WIDE R12, R11, 0x2, R12 ;  /* 0x000000020b0c0825 */ /* 0x001fe400078e020c */
[----:B------:R-:W0:Y:S03]  /*0770*/  LDC.64 R10, c[0x0][0x388] ;  /* 0x0000e200ff0a7b82 */ /* 0x000e260000000a00 */
[----:B------:R-:W2:Y:S01]  /*0780*/  @P0 LDG.E.U16 R19, desc[UR6][R12.64] ;  /* 0x000000060c130981 */ /* 0x000ea2000c1e1500 */
[----:B------:R-:W-:Y:S02]  /*0790*/  @P0 IMAD R15, R0, R9, R8 ;  /* 0x00000009000f0224 */ /* 0x000fe400078e0208 */
[----:B------:R-:W-:-:S04]  /*07a0*/  @P0 IMAD.WIDE R16, R17, 0x2, R12 ;  /* 0x0000000211100825 */ /* 0x000fc800078e020c */
[----:B------:R-:W-:-:S04]  /*07b0*/  @P0 IMAD R15, R15, R20, UR4 ;  /* 0x000000040f0f0e24 */ /* 0x000fc8000f8e0214 */
[----:B0-----:R-:W-:Y:S01]  /*07c0*/  @P0 IMAD.WIDE R10, R15, 0x2, R10 ;  /* 0x000000020f0a0825 */ /* 0x001fe200078e020a */
[----:B------:R-:W-:Y:S01]  /*07d0*/  LOP3.LUT P1, RZ, R9, 0x1, RZ, 0xc0, !PT ;  /* 0x0000000109ff7812 */ /* 0x000fe2000782c0ff */
[----:B------:R-:W0:-:S12]  /*07e0*/  LDC.64 R14, c[0x0][0x380] ;  /* 0x0000e000ff0e7b82 */ /* 0x000e180000000a00 */
[----:B------:R-:W1:Y:S01]  /*07f0*/  @P1 LDC R18, c[0x0][0x39c] ;  /* 0x0000e700ff121b82 */ /* 0x000e620000000800 */
[----:B--2---:R2:W-:Y:S04]  /*0800*/  @P0 STG.E.U16 desc[UR6][R10.64], R19 ;  /* 0x000000130a000986 */ /* 0x0045e8000c101506 */
[----:B------:R-:W3:Y:S01]  /*0810*/  @P0 LDG.E.U16 R17, desc[UR6][R16.64] ;  /* 0x0000000610110981 */ /* 0x000ee2000c1e1500 */
[----:B------:R-:W-:Y:S02]  /*0820*/  @P0 IADD3 R8, PT, PT, R8, 0x2, RZ ;  /* 0x0000000208080810 */ /* 0x000fe40007ffe0ff */
[----:B------:R-:W-:-:S03]  /*0830*/  @P0 IADD3 R12, P2, PT, R21, R10, RZ ;  /* 0x0000000a150c0210 */ /* 0x000fc60007f5e0ff */
[----:B-1----:R-:W-:Y:S01]  /*0840*/  @P1 IMAD R7, R8, R18, R7 ;  /* 0x0000001208071224 */ /* 0x002fe200078e0207 */
[----:B------:R-:W-:Y:S02]  /*0850*/  @P0 IADD3.X R13, PT, PT, RZ, R11, RZ, P2, !PT ;  /* 0x0000000bff0d0210 */ /* 0x000fe400017fe4ff */
[----:B--2---:R-:W1:Y:S01]  /*0860*/  LDC.64 R10, c[0x0][0x388] ;  /* 0x0000e200ff0a7b82 */ /* 0x004e620000000a00 */
[----:B0-----:R-:W-:Y:S02]  /*0870*/  @P1 IMAD.WIDE R14, R7, 0x2, R14 ;  /* 0x00000002070e1825 */ /* 0x001fe400078e020e */
[----:B---3--:R3:W-:Y:S04]  /*0880*/  @P0 STG.E.U16 desc[UR6][R12.64], R17 ;  /* 0x000000110c000986 */ /* 0x0087e8000c101506 */
[----:B------:R-:W2:Y:S01]  /*0890*/  @P1 LDG.E.U16 R15, desc[UR6][R14.64] ;  /* 0x000000060e0f1981 */ /* 0x000ea2000c1e1500 */
[----:B------:R-:W-:-:S04]  /*08a0*/  @P1 IMAD R9, R0, R9, R8 ;  /* 0x0000000900091224 */ /* 0x000fc800078e0208 */
[----:B------:R-:W-:-:S04]  /*08b0*/  @P1 IMAD R9, R9, R20, UR4 ;  /* 0x0000000409091e24 */ /* 0x000fc8000f8e0214 */
[----:B-1----:R-:W-:-:S05]  /*08c0*/  @P1 IMAD.WIDE R8, R9, 0x2, R10 ;  /* 0x0000000209081825 */ /* 0x002fca00078e020a */
[----:B--2---:R3:W-:Y:S02]  /*08d0*/  @P1 STG.E.U16 desc[UR6][R8.64], R15 ;  /* 0x0000000f08001986 */ /* 0x0047e4000c101506 */
.L_x_2:
[----:B------:R-:W4:Y:S01]  /*08e0*/  LDCU UR5, c[0x0][0x3a4] ;  /* 0x00007480ff0577ac */ /* 0x000f220008000800 */
[----:B------:R-:W-:-:S04]  /*08f0*/  UIADD3 UR4, UPT, UPT, UR4, 0x1, URZ ;  /* 0x0000000104047890 */ /* 0x000fc8000fffe0ff */
[----:B----4-:R-:W-:-:S09]  /*0900*/  UISETP.NE.AND UP0, UPT, UR4, UR5, UPT ;  /* 0x000000050400728c */ /* 0x010fd2000bf05270 */
[----:B------:R-:W-:Y:S05]  /*0910*/  BRA.U UP0, `(.L_x_4) ;  /* 0xfffffff900007547 */ /* 0x000fea000b83ffff */
[----:B------:R-:W-:Y:S05]  /*0920*/  EXIT ;  /* 0x000000000000794d */ /* 0x000fea0003800000 */
.L_x_5:
[----:B------:R-:W-:-:S00]  /*0930*/  BRA `(.L_x_5) ;  /* 0xfffffffc00fc7947 */ /* 0x000fc0000383ffff */
[----:B------:R-:W-:-:S00]  /*0940*/  NOP ;  /* 0x0000000000007918 */ /* 0x000fc00000000000 */
        /* <DEDUP_REMOVED lines=11> */
.L_x_32:


//--------------------- .text._Z14gatherKernel01I6__halfEvPKT_PS1_PKiiiiiii --------------------------
	.section	.text._Z14gatherKernel01I6__halfEvPKT_PS1_PKiiiiiii,"ax",@progbits
	.align	128
        .global         _Z14gatherKernel01I6__halfEvPKT_PS1_PKiiiiiii
        .type           _Z14gatherKernel01I6__halfEvPKT_PS1_PKiiiiiii,@function
        .size           _Z14gatherKernel01I6__halfEvPKT_PS1_PKiiiiiii,(.L_x_33 - _Z14gatherKernel01I6__halfEvPKT_PS1_PKiiiiiii)
        .other          _Z14gatherKernel01I6__halfEvPKT_PS1_PKiiiiiii,@"STO_CUDA_ENTRY STV_DEFAULT"
_Z14gatherKernel01I6__halfEvPKT_PS1_PKiiiiiii:
.text._Z14gatherKernel01I6__halfEvPKT_PS1_PKiiiiiii:
[----:B------:R-:W-:Y:S08]  /*0000*/  LDC R1, c[0x0][0x37c] ;  /* 0x0000df00ff017b82 */ /* 0x000ff00000000800 */
[----:B------:R-:W0:Y:S02]  /*0010*/  LDC R0, c[0x0][0x3a4] ;  /* 0x0000e900ff007b82 */ /* 0x000e240000000800 */
[----:B0-----:R-:W-:-:S13]  /*0020*/  ISETP.GE.AND P0, PT, R0, 0x1, PT ;  /* 0x000000010000780c */ /* 0x001fda0003f06270 */
[----:B------:R-:W-:Y:S05]  /*0030*/  @!P0 EXIT ;  /* 0x000000000000894d */ /* 0x000fea0003800000 */
[----:B------:R-:W0:Y:S02]  /*0040*/  LDC R4, c[0x0][0x39c] ;  /* 0x0000e700ff047b82 */ /* 0x000e240000000800 */
[----:B0-----:R-:W-:-:S13]  /*0050*/  ISETP.GE.AND P0, PT, R4, 0x1, PT ;  /* 0x000000010400780c */ /* 0x001fda0003f06270 */
[----:B------:R-:W-:Y:S05]  /*0060*/  @!P0 EXIT ;  /* 0x000000000000894d */ /* 0x000fea0003800000 */
[----:B------:R-:W0:Y:S01]  /*0070*/  S2R R0, SR_TID.X ;  /* 0x0000000000007919 */ /* 0x000e220000002100 */
[----:B------:R-:W0:Y:S01]  /*0080*/  S2UR UR4, SR_CTAID.X ;  /* 0x00000000000479c3 */ /* 0x000e220000002500 */
[----:B------:R-:W1:Y:S01]  /*0090*/  LDCU.64 UR6, c[0x0][0x380] ;  /* 0x00007000ff0677ac */ /* 0x000e620008000a00 */
[C---:B------:R-:W-:Y:S02]  /*00a0*/  LOP3.LUT R2, R4.reuse, 0x7ffffff0, RZ, 0xc0, !PT ;  /* 0x7ffffff004027812 */ /* 0x040fe400078ec0ff */
[C---:B------:R-:W-:Y:S01]  /*00b0*/  LOP3.LUT R14, R4.reuse, 0xf, RZ, 0xc0, !PT ;  /* 0x0000000f040e7812 */ /* 0x040fe200078ec0ff */
[----:B------:R-:W2:Y:S01]  /*00c0*/  LDCU.64 UR8, c[0x0][0x358] ;  /* 0x00006b00ff0877ac */ /* 0x000ea20008000a00 */
[----:B------:R-:W-:Y:S02]  /*00d0*/  LOP3.LUT R15, R4, 0x7, RZ, 0xc0, !PT ;  /* 0x00000007040f7812 */ /* 0x000fe400078ec0ff */
[----:B------:R-:W0:Y:S01]  /*00e0*/  LDC R3, c[0x0][0x360] ;  /* 0x0000d800ff037b82 */ /* 0x000e220000000800 */
[----:B-1----:R-:W-:-:S04]  /*00f0*/  UIADD3 UR5, UP0, UPT, UR6, 0x10, URZ ;  /* 0x0000001006057890 */ /* 0x002fc8000ff1e0ff */
[----:B------:R-:W-:Y:S01]  /*0100*/  UIADD3.X UR6, UPT, UPT, URZ, UR7, URZ, UP0, !UPT ;  /* 0x00000007ff067290 */ /* 0x000fe200087fe4ff */
[----:B0-----:R-:W-:Y:S01]  /*0110*/  IMAD R0, R3, UR4, R0 ;  /* 0x0000000403007c24 */ /* 0x001fe2000f8e0200 */
[----:B------:R-:W-:Y:S01]  /*0120*/  LOP3.LUT R3, R4, 0x3, RZ, 0xc0, !PT ;  /* 0x0000000304037812 */ /* 0x000fe200078ec0ff */
[----:B------:R-:W-:Y:S01]  /*0130*/  IMAD.MOV R4, RZ, RZ, -R2 ;  /* 0x000000ffff047224 */ /* 0x000fe200078e0a02 */
[----:B--2---:R-:W-:-:S08]  /*0140*/  UMOV UR4, URZ ;  /* 0x000000ff00047c82 */ /* 0x004fd00008000000 */
.L_x_11:
[----:B01-3--:R-:W0:Y:S01]  /*0150*/  LDC R7, c[0x0][0x3a4] ;  /* 0x0000e900ff077b82 */ /* 0x00be220000000800 */
[----:B------:R-:W1:Y:S07]  /*0160*/  LDCU UR7, c[0x0][0x39c] ;  /* 0x00007380ff0777ac */ /* 0x000e6e0008000800 */
[----:B--2---:R-:W2:Y:S01]  /*0170*/  LDC.64 R8, c[0x0][0x390] ;  /* 0x0000e400ff087b82 */ /* 0x004ea20000000a00 */
[----:B0-----:R-:W-:-:S04]  /*0180*/  IMAD R5, R0, R7, UR4 ;  /* 0x0000000400057e24 */ /* 0x001fc8000f8e0207 */
[----:B--2---:R-:W-:-:S06]  /*0190*/  IMAD.WIDE R8, R5, 0x4, R8 ;  /* 0x0000000405087825 */ /* 0x004fcc00078e0208 */
[----:B------:R-:W2:Y:S01]  /*01a0*/  LDG.E R8, desc[UR8][R8.64] ;  /* 0x0000000808087981 */ /* 0x000ea2000c1e1900 */
[----:B-1----:R-:W-:Y:S02]  /*01b0*/  UISETP.GE.U32.AND UP0, UPT, UR7, 0x10, UPT ;  /* 0x000000100700788c */ /* 0x002fe4000bf06070 */
[----:B------:R-:W-:Y:S01]  /*01c0*/  IMAD R6, R5, UR7, RZ ;  /* 0x0000000705067c24 */ /* 0x000fe2000f8e02ff */
[----:B------:R-:W-:-:S06]  /*01d0*/  UIADD3 UR4, UPT, UPT, UR4, 0x1, URZ ;  /* 0x0000000104047890 */ /* 0x000fcc000fffe0ff */
[----:B------:R-:W-:Y:S01]  /*01e0*/  ISETP.NE.AND P0, PT, R7, UR4, PT ;  /* 0x0000000407007c0c */ /* 0x000fe2000bf05270 */
[----:B------:R-:W-:Y:S02]  /*01f0*/  HFMA2 R7, -RZ, RZ, 0, 0 ;  /* 0x00000000ff077431 */ /* 0x000fe400000001ff */
[----:B--2---:R-:W-:Y:S01]  /*0200*/  IMAD R5, R8, UR7, RZ ;  /* 0x0000000708057c24 */ /* 0x004fe2000f8e02ff */
[----:B----4-:R-:W-:Y:S09]  /*0210*/  BRA.U !UP0, `(.L_x_6) ;  /* 0x0000000108b87547 */ /* 0x010ff2000b800000 */
[----:B------:R-:W-:Y:S01]  /*0220*/  IMAD.MOV.U32 R12, RZ, RZ, R5 ;  /* 0x000000ffff0c7224 */ /* 0x000fe200078e0005 */
[----:B------:R-:W-:Y:S01]  /*0230*/  MOV R7, R6 ;  /* 0x0000000600077202 */ /* 0x000fe20000000f00 */
[----:B------:R-:W-:-:S07]  /*0240*/  IMAD.MOV.U32 R13, RZ, RZ, R4 ;  /* 0x000000ffff0d7224 */ /* 0x000fce00078e0004 */
.L_x_7:
[----:B------:R-:W-:Y:S01]  /*0250*/  MOV R8, UR5 ;  /* 0x0000000500087c02 */ /* 0x000fe20008000f00 */
[----:B------:R-:W-:Y:S01]  /*0260*/  IMAD.U32 R9, RZ, RZ, UR6 ;  /* 0x00000006ff097e24 */ /* 0x000fe2000f8e00ff */
[----:B----4-:R-:W0:Y:S03]  /*0270*/  LDC.64 R10, c[0x0][0x388] ;  /* 0x0000e200ff0a7b82 */ /* 0x010e260000000a00 */
[----:B------:R-:W-:-:S05]  /*0280*/  IMAD.WIDE R8, R12, 0x2, R8 ;  /* 0x000000020c087825 */ /* 0x000fca00078e0208 */
[----:B------:R-:W2:Y:S01]  /*0290*/  LDG.E.U16 R17, desc[UR8][R8.64+-0x10] ;  /* 0xfffff00808117981 */ /* 0x000ea2000c1e1500 */
[----:B0-----:R-:W-:-:S05]  /*02a0*/  IMAD.WIDE R10, R7, 0x2, R10 ;  /* 0x00000002070a7825 */ /* 0x001fca00078e020a */
[----:B--2---:R0:W-:Y:S04]  /*02b0*/  STG.E.U16 desc[UR8][R10.64], R17 ;  /* 0x000000110a007986 */ /* 0x0041e8000c101508 */
[----:B------:R-:W2:Y:S04]  /*02c0*/  LDG.E.U16 R19, desc[UR8][R8.64+-0xe] ;  /* 0xfffff20808137981 */ /* 0x000ea8000c1e1500 */
[----:B--2---:R1:W-:Y:S04]  /*02d0*/  STG.E.U16 desc[UR8][R10.64+0x2], R19 ;  /* 0x000002130a007986 */ /* 0x0043e8000c101508 */
[----:B------:R-:W2:Y:S04]  /*02e0*/  LDG.E.U16 R21, desc[UR8][R8.64+-0xc] ;  /* 0xfffff40808157981 */ /* 0x000ea8000c1e1500 */
[----:B--2---:R2:W-:Y:S04]  /*02f0*/  STG.E.U16 desc[UR8][R10.64+0x4], R21 ;  /* 0x000004150a007986 */ /* 0x0045e8000c101508 */
[----:B------:R-:W3:Y:S04]  /*0300*/  LDG.E.U16 R23, desc[UR8][R8.64+-0xa] ;  /* 0xfffff60808177981 */ /* 0x000ee8000c1e1500 */
[----:B---3--:R3:W-:Y:S04]  /*0310*/  STG.E.U16 desc[UR8][R10.64+0x6], R23 ;  /* 0x000006170a007986 */ /* 0x0087e8000c101508 */
[----:B------:R-:W4:Y:S04]  /*0320*/  LDG.E.U16 R25, desc[UR8][R8.64+-0x8] ;  /* 0xfffff80808197981 */ /* 0x000f28000c1e1500 */
[----:B----4-:R4:W-:Y:S04]  /*0330*/  STG.E.U16 desc[UR8][R10.64+0x8], R25 ;  /* 0x000008190a007986 */ /* 0x0109e8000c101508 */
[----:B------:R-:W5:Y:S04]  /*0340*/  LDG.E.U16 R27, desc[UR8][R8.64+-0x6] ;  /* 0xfffffa08081b7981 */ /* 0x000f68000c1e1500 */
[----:B-----5:R5:W-:Y:S04]  /*0350*/  STG.E.U16 desc[UR8][R10.64+0xa], R27 ;  /* 0x00000a1b0a007986 */ /* 0x020be8000c101508 */
[----:B0-----:R-:W2:Y:S04]  /*0360*/  LDG.E.U16 R17, desc[UR8][R8.64+-0x4] ;  /* 0xfffffc0808117981 */ /* 0x001ea8000c1e1500 */
[----:B--2---:R0:W-:Y:S04]  /*0370*/  STG.E.U16 desc[UR8][R10.64+0xc], R17 ;  /* 0x00000c110a007986 */ /* 0x0041e8000c101508 */
[----:B-1----:R-:W2:Y:S04]  /*0380*/  LDG.E.U16 R19, desc[UR8][R8.64+-0x2] ;  /* 0xfffffe0808137981 */ /* 0x002ea8000c1e1500 */
[----:B--2---:R1:W-:Y:S04]  /*0390*/  STG.E.U16 desc[UR8][R10.64+0xe], R19 ;  /* 0x00000e130a007986 */ /* 0x0043e8000c101508 */
[----:B------:R-:W2:Y:S04]  /*03a0*/  LDG.E.U16 R21, desc[UR8][R8.64] ;  /* 0x0000000808157981 */ /* 0x000ea8000c1e1500 */
[----:B--2---:R2:W-:Y:S04]  /*03b0*/  STG.E.U16 desc[UR8][R10.64+0x10], R21 ;  /* 0x000010150a007986 */ /* 0x0045e8000c101508 */
[----:B---3--:R-:W3:Y:S04]  /*03c0*/  LDG.E.U16 R23, desc[UR8][R8.64+0x2] ;  /* 0x0000020808177981 */ /* 0x008ee8000c1e1500 */
[----:B---3--:R3:W-:Y:S04]  /*03d0*/  STG.E.U16 desc[UR8][R10.64+0x12], R23 ;  /* 0x000012170a007986 */ /* 0x0087e8000c101508 */
[----:B----4-:R-:W4:Y:S04]  /*03e0*/  LDG.E.U16 R25, desc[UR8][R8.64+0x4] ;  /* 0x0000040808197981 */ /* 0x010f28000c1e1500 */
[----:B----4-:R4:W-:Y:S04]  /*03f0*/  STG.E.U16 desc[UR8][R10.64+0x14], R25 ;  /* 0x000014190a007986 */ /* 0x0109e8000c101508 */
[----:B-----5:R-:W5:Y:S04]  /*0400*/  LDG.E.U16 R27, desc[UR8][R8.64+0x6] ;  /* 0x00000608081b7981 */ /* 0x020f68000c1e1500 */
[----:B-----5:R4:W-:Y:S04]  /*0410*/  STG.E.U16 desc[UR8][R10.64+0x16], R27 ;  /* 0x0000161b0a007986 */ /* 0x0209e8000c101508 */
[----:B0-----:R-:W5:Y:S04]  /*0420*/  LDG.E.U16 R17, desc[UR8][R8.64+0x8] ;  /* 0x0000080808117981 */ /* 0x001f68000c1e1500 */
[----:B-----5:R4:W-:Y:S04]  /*0430*/  STG.E.U16 desc[UR8][R10.64+0x18], R17 ;  /* 0x000018110a007986 */ /* 0x0209e8000c101508 */
[----:B-1----:R-:W5:Y:S04]  /*0440*/  LDG.E.U16 R19, desc[UR8][R8.64+0xa] ;  /* 0x00000a0808137981 */ /* 0x002f68000c1e1500 */
[----:B-----5:R4:W-:Y:S04]  /*0450*/  STG.E.U16 desc[UR8][R10.64+0x1a], R19 ;  /* 0x00001a130a007986 */ /* 0x0209e8000c101508 */
[----:B--2---:R-:W2:Y:S01]  /*0460*/  LDG.E.U16 R21, desc[UR8][R8.64+0xc] ;  /* 0x00000c0808157981 */ /* 0x004ea2000c1e1500 */
[----:B------:R-:W-:-:S04]  /*0470*/  IADD3 R13, PT, PT, R13, 0x10, RZ ;  /* 0x000000100d0d7810 */ /* 0x000fc80007ffe0ff */
[----:B------:R-:W-:Y:S01]  /*0480*/  ISETP.NE.AND P1, PT, R13, RZ, PT ;  /* 0x000000ff0d00720c */ /* 0x000fe20003f25270 */
[----:B--2---:R4:W-:Y:S04]  /*0490*/  STG.E.U16 desc[UR8][R10.64+0x1c], R21 ;  /* 0x00001c150a007986 */ /* 0x0049e8000c101508 */
[----:B---3--:R-:W2:Y:S01]  /*04a0*/  LDG.E.U16 R23, desc[UR8][R8.64+0xe] ;  /* 0x00000e0808177981 */ /* 0x008ea2000c1e1500 */
[----:B------:R-:W-:Y:S01]  /*04b0*/  VIADD R7, R7, 0x10 ;  /* 0x0000001007077836 */ /* 0x000fe20000000000 */
[----:B------:R-:W-:Y:S02]  /*04c0*/  IADD3 R12, PT, PT, R12, 0x10, RZ ;  /* 0x000000100c0c7810 */ /* 0x000fe40007ffe0ff */
[----:B--2---:R4:W-:Y:S04]  /*04d0*/  STG.E.U16 desc[UR8][R10.64+0x1e], R23 ;  /* 0x00001e170a007986 */ /* 0x0049e8000c101508 */
[----:B------:R-:W-:Y:S05]  /*04e0*/  @P1 BRA `(.L_x_7) ;  /* 0xfffffffc00581947 */ /* 0x000fea000383ffff */
[----:B------:R-:W-:-:S07]  /*04f0*/  IMAD.MOV.U32 R7, RZ, RZ, R2 ;  /* 0x000000ffff077224 */ /* 0x000fce00078e0002 */
.L_x_6:
[----:B------:R-:W-:-:S13]  /*0500*/  ISETP.NE.AND P1, PT, R14, RZ, PT ;  /* 0x000000ff0e00720c */ /* 0x000fda0003f25270 */
[----:B------:R-:W-:Y:S05]  /*0510*/  @!P1 BRA `(.L_x_8) ;  /* 0x0000000400009947 */ /* 0x000fea0003800000 */
[----:B------:R-:W-:Y:S02]  /*0520*/  IADD3 R8, PT, PT, R14, -0x1, RZ ;  /* 0xffffffff0e087810 */ /* 0x000fe40007ffe0ff */
[----:B------:R-:W-:Y:S02]  /*0530*/  ISETP.NE.AND P2, PT, R15, RZ, PT ;  /* 0x000000ff0f00720c */ /* 0x000fe40003f45270 */
[----:B------:R-:W-:-:S13]  /*0540*/  ISETP.GE.U32.AND P1, PT, R8, 0x7, PT ;  /* 0x000000070800780c */ /* 0x000fda0003f26070 */
[----:B------:R-:W-:Y:S05]  /*0550*/  @!P1 BRA `(.L_x_9) ;  /* 0x00000000005c9947 */ /* 0x000fea0003800000 */
[----:B------:R-:W0:Y:S01]  /*0560*/  LDC.64 R8, c[0x0][0x380] ;  /* 0x0000e000ff087b82 */ /* 0x000e220000000a00 */
[----:B----4-:R-:W-:-:S04]  /*0570*/  IMAD.IADD R11, R5, 0x1, R7 ;  /* 0x00000001050b7824 */ /* 0x010fc800078e0207 */
[----:B0-----:R-:W-:-:S03]  /*0580*/  IMAD.WIDE R8, R11, 0x2, R8 ;  /* 0x000000020b087825 */ /* 0x001fc600078e0208 */
[----:B------:R-:W0:Y:S02]  /*0590*/  LDC.64 R10, c[0x0][0x388] ;  /* 0x0000e200ff0a7b82 */ /* 0x000e240000000a00 */
[----:B------:R-:W2:Y:S01]  /*05a0*/  LDG.E.U16 R17, desc[UR8][R8.64] ;  /* 0x0000000808117981 */ /* 0x000ea2000c1e1500 */
[----:B------:R-:W-:-:S05]  /*05b0*/  IADD3 R13, PT, PT, R6, R7, RZ ;  /* 0x00000007060d7210 */ /* 0x000fca0007ffe0ff */
        /* <DEDUP_REMOVED lines=8> */
[----:B------:R-:W3:Y:S04]  /*0640*/  LDG.E.U16 R23, desc[UR8][R8.64+0x8] ;  /* 0x0000080808177981 */ /* 0x000ee8000c1e1500 */
[----:B---3--:R2:W-:Y:S04]  /*0650*/  STG.E.U16 desc[UR8][R10.64+0x8], R23 ;  /* 0x000008170a007986 */ /* 0x0085e8000c101508 */
[----:B------:R-:W3:Y:S04]  /*0660*/  LDG.E.U16 R25, desc[UR8][R8.64+0xa] ;  /* 0x00000a0808197981 */ /* 0x000ee8000c1e1500 */
[----:B---3--:R2:W-:Y:S04]  /*0670*/  STG.E.U16 desc[UR8][R10.64+0xa], R25 ;  /* 0x00000a190a007986 */ /* 0x0085e8000c101508 */
[----:B0-----:R-:W3:Y:S04]  /*0680*/  LDG.E.U16 R17, desc[UR8][R8.64+0xc] ;  /* 0x00000c0808117981 */ /* 0x001ee8000c1e1500 */
[----:B---3--:R2:W-:Y:S04]  /*0690*/  STG.E.U16 desc[UR8][R10.64+0xc], R17 ;  /* 0x00000c110a007986 */ /* 0x0085e8000c101508 */
[----:B-1----:R-:W3:Y:S01]  /*06a0*/  LDG.E.U16 R13, desc[UR8][R8.64+0xe] ;  /* 0x00000e08080d7981 */ /* 0x002ee2000c1e1500 */
[----:B------:R-:W-:-:S03]  /*06b0*/  VIADD R7, R7, 0x8 ;  /* 0x0000000807077836 */ /* 0x000fc60000000000 */
[----:B---3--:R2:W-:Y:S04]  /*06c0*/  STG.E.U16 desc[UR8][R10.64+0xe], R13 ;  /* 0x00000e0d0a007986 */ /* 0x0085e8000c101508 */
.L_x_9:
[----:B------:R-:W-:Y:S05]  /*06d0*/  @!P2 BRA `(.L_x_8) ;  /* 0x000000000090a947 */ /* 0x000fea0003800000 */
[----:B------:R-:W-:Y:S02]  /*06e0*/  IADD3 R8, PT, PT, R15, -0x1, RZ ;  /* 0xffffffff0f087810 */ /* 0x000fe40007ffe0ff */
[----:B------:R-:W-:Y:S02]  /*06f0*/  ISETP.NE.AND P2, PT, R3, RZ, PT ;  /* 0x000000ff0300720c */ /* 0x000fe40003f45270 */
[----:B------:R-:W-:-:S13]  /*0700*/  ISETP.GE.U32.AND P1, PT, R8, 0x3, PT ;  /* 0x000000030800780c */ /* 0x000fda0003f26070 */
[----:B------:R-:W-:Y:S05]  /*0710*/  @!P1 BRA `(.L_x_10) ;  /* 0x00000000003c9947 */ /* 0x000fea0003800000 */
[----:B------:R-:W0:Y:S01]  /*0720*/  LDC.64 R8, c[0x0][0x380] ;  /* 0x0000e000ff087b82 */ /* 0x000e220000000a00 */
[----:B--2-4-:R-:W-:-:S04]  /*0730*/  IMAD.IADD R11, R5, 0x1, R7 ;  /* 0x00000001050b7824 */ /* 0x014fc800078e0207 */
        /* <DEDUP_REMOVED lines=10> */
[----:B------:R-:W2:Y:S01]  /*07e0*/  LDG.E.U16 R21, desc[UR8][R8.64+0x6] ;  /* 0x0000060808157981 */ /* 0x000ea2000c1e1500 */
[----:B------:R-:W-:-:S03]  /*07f0*/  VIADD R7, R7, 0x4 ;  /* 0x0000000407077836 */ /* 0x000fc60000000000 */
[----:B--2---:R0:W-:Y:S04]  /*0800*/  STG.E.U16 desc[UR8][R10.64+0x6], R21 ;  /* 0x000006150a007986 */ /* 0x0041e8000c101508 */
.L_x_10:
[----:B------:R-:W-:Y:S05]  /*0810*/  @!P2 BRA `(.L_x_8) ;  /* 0x000000000040a947 */ /* 0x000fea0003800000 */
[----:B------:R-:W1:Y:S01]  /*0820*/  LDC.64 R8, c[0x0][0x380] ;  /* 0x0000e000ff087b82 */ /* 0x000e620000000a00 */
[----:B------:R-:W-:-:S07]  /*0830*/  IADD3 R5, PT, PT, R5, R7, RZ ;  /* 0x0000000705057210 */ /* 0x000fce0007ffe0ff */
[----:B0-2-4-:R-:W0:Y:S01]  /*0840*/  LDC.64 R10, c[0x0][0x388] ;  /* 0x0000e200ff0a7b82 */ /* 0x015e220000000a00 */
[----:B-1----:R-:W-:-:S05]  /*0850*/  IMAD.WIDE R8, R5, 0x2, R8 ;  /* 0x0000000205087825 */ /* 0x002fca00078e0208 */
[----:B------:R-:W2:Y:S01]  /*0860*/  LDG.E.U16 R5, desc[UR8][R8.64] ;  /* 0x0000000808057981 */ /* 0x000ea2000c1e1500 */
[----:B------:R-:W-:Y:S01]  /*0870*/  ISETP.NE.AND P1, PT, R3, 0x1, PT ;  /* 0x000000010300780c */ /* 0x000fe20003f25270 */
[----:B------:R-:W-:-:S04]  /*0880*/  IMAD.IADD R7, R6, 0x1, R7 ;  /* 0x0000000106077824 */ /* 0x000fc800078e0207 */
[----:B0-----:R-:W-:-:S05]  /*0890*/  IMAD.WIDE R6, R7, 0x2, R10 ;  /* 0x0000000207067825 */ /* 0x001fca00078e020a */
[----:B--2---:R1:W-:Y:S03]  /*08a0*/  STG.E.U16 desc[UR8][R6.64], R5 ;  /* 0x0000000506007986 */ /* 0x0043e6000c101508 */
[----:B------:R-:W-:Y:S05]  /*08b0*/  @!P1 BRA `(.L_x_8) ;  /* 0x0000000000189947 */ /* 0x000fea0003800000 */
[----:B-1----:R-:W2:Y:S01]  /*08c0*/  LDG.E.U16 R5, desc[UR8][R8.64+0x2] ;  /* 0x0000020808057981 */ /* 0x002ea2000c1e1500 */
[----:B------:R-:W-:-:S03]  /*08d0*/  ISETP.NE.AND P1, PT, R3, 0x2, PT ;  /* 0x000000020300780c */ /* 0x000fc60003f25270 */
[----:B--2---:R3:W-:Y:S10]  /*08e0*/  STG.E.U16 desc[UR8][R6.64+0x2], R5 ;  /* 0x0000020506007986 */ /* 0x0047f4000c101508 */
[----:B------:R-:W-:Y:S05]  /*08f0*/  @!P1 BRA `(.L_x_8) ;  /* 0x0000000000089947 */ /* 0x000fea0003800000 */
[----:B------:R-:W2:Y:S04]  /*0900*/  LDG.E.U16 R9, desc[UR8][R8.64+0x4] ;  /* 0x0000040808097981 */ /* 0x000ea8000c1e1500 */
[----:B--2---:R0:W-:Y:S02]  /*0910*/  STG.E.U16 desc[UR8][R6.64+0x4], R9 ;  /* 0x0000040906007986 */ /* 0x0041e4000c101508 */
.L_x_8:
[----:B------:R-:W-:Y:S05]  /*0920*/  @P0 BRA `(.L_x_11) ;  /* 0xfffffff800080947 */ /* 0x000fea000383ffff */
[----:B------:R-:W-:Y:S05]  /*0930*/  EXIT ;  /* 0x000000000000794d */ /* 0x000fea0003800000 */
.L_x_12:
        /* <DEDUP_REMOVED lines=12> */
.L_x_33:


//--------------------- .text._Z16gatherKernel0_v2I6__halfEvPKT_PS1_PKiiiiiii --------------------------
	.section	.text._Z16gatherKernel0_v2I6__halfEvPKT_PS1_PKiiiiiii,"ax",@progbits
	.align	128
        .global         _Z16gatherKernel0_v2I6__halfEvPKT_PS1_PKiiiiiii
        .type           _Z16gatherKernel0_v2I6__halfEvPKT_PS1_PKiiiiiii,@function
        .size           _Z16gatherKernel0_v2I6__halfEvPKT_PS1_PKiiiiiii,(.L_x_34 - _Z16gatherKernel0_v2I6__halfEvPKT_PS1_PKiiiiiii)
        .other          _Z16gatherKernel0_v2I6__halfEvPKT_PS1_PKiiiiiii,@"STO_CUDA_ENTRY STV_DEFAULT"
_Z16gatherKernel0_v2I6__halfEvPKT_PS1_PKiiiiiii:
.text._Z16gatherKernel0_v2I6__halfEvPKT_PS1_PKiiiiiii:
[----:B------:R-:W-:Y:S08]  /*0000*/  LDC R1, c[0x0][0x37c] ;  /* 0x0000df00ff017b82 */ /* 0x000ff00000000800 */
[----:B------:R-:W0:Y:S01]  /*0010*/  LDC R5, c[0x0][0x3a0] ;  /* 0x0000e800ff057b82 */ /* 0x000e220000000800 */
[----:B------:R-:W1:Y:S01]  /*0020*/  S2R R7, SR_TID.X ;  /* 0x0000000000077919 */ /* 0x000e620000002100 */
[----:B------:R-:W2:Y:S06]  /*0030*/  S2R R4, SR_TID.Y ;  /* 0x0000000000047919 */ /* 0x000eac0000002200 */
[----:B------:R-:W1:Y:S08]  /*0040*/  LDC R0, c[0x0][0x360] ;  /* 0x0000d800ff007b82 */ /* 0x000e700000000800 */
[----:B------:R-:W1:Y:S08]  /*0050*/  S2UR UR4, SR_CTAID.X ;  /* 0x00000000000479c3 */ /* 0x000e700000002500 */
[----:B------:R-:W2:Y:S01]  /*0060*/  S2UR UR5, SR_CTAID.Y ;  /* 0x00000000000579c3 */ /* 0x000ea20000002600 */
[----:B0-----:R-:W-:-:S07]  /*0070*/  ISETP.GE.AND P0, PT, R5, 0x1, PT ;  /* 0x000000010500780c */ /* 0x001fce0003f06270 */
[----:B------:R-:W2:Y:S01]  /*0080*/  LDC R3, c[0x0][0x364] ;  /* 0x0000d900ff037b82 */ /* 0x000ea20000000800 */
[----:B-1----:R-:W-:Y:S02]  /*0090*/  IMAD R7, R0, UR4, R7 ;  /* 0x0000000400077c24 */ /* 0x002fe4000f8e0207 */
[----:B--2---:R-:W-:-:S03]  /*00a0*/  IMAD R4, R3, UR5, R4 ;  /* 0x0000000503047c24 */ /* 0x004fc6000f8e0204 */
[----:B------:R-:W-:Y:S05]  /*00b0*/  @!P0 EXIT ;  /* 0x000000000000894d */ /* 0x000fea0003800000 */
[----:B------:R-:W0:Y:S01]  /*00c0*/  LDC R0, c[0x0][0x3a4] ;  /* 0x0000e900ff007b82 */ /* 0x000e220000000800 */
[----:B------:R-:W1:Y:S01]  /*00d0*/  LDCU UR5, c[0x0][0x39c] ;  /* 0x00007380ff0577ac */ /* 0x000e620008000800 */
[C---:B------:R-:W-:Y:S02]  /*00e0*/  ISETP.GE.U32.AND P1, PT, R5.reuse, 0x5, PT ;  /* 0x000000050500780c */ /* 0x040fe40003f26070 */
[----:B------:R-:W-:Y:S01]  /*00f0*/  SHF.L.U32 R4, R4, 0x2, RZ ;  /* 0x0000000204047819 */ /* 0x000fe200000006ff */
[----:B------:R-:W-:Y:S01]  /*0100*/  UMOV UR4, URZ ;  /* 0x000000ff00047c82 */ /* 0x000fe20008000000 */
[----:B------:R-:W-:Y:S01]  /*0110*/  IADD3 R2, PT, PT, R5, -0x1, RZ ;  /* 0xffffffff05027810 */ /* 0x000fe20007ffe0ff */
[----:B------:R-:W2:Y:S03]  /*0120*/  LDCU.64 UR6, c[0x0][0x358] ;  /* 0x00006b00ff0677ac */ /* 0x000ea60008000a00 */
[----:B------:R-:W-:Y:S01]  /*0130*/  LOP3.LUT P0, RZ, R2, 0x4, RZ, 0xc0, !PT ;  /* 0x0000000402ff7812 */ /* 0x000fe2000780c0ff */
[----:B-1----:R-:W-:-:S02]  /*0140*/  IMAD R5, R7, UR5, R4 ;  /* 0x0000000507057c24 */ /* 0x002fc4000f8e0204 */
[----:B0-----:R-:W-:Y:S02]  /*0150*/  IMAD R6, R0, UR5, RZ ;  /* 0x0000000500067c24 */ /* 0x001fe4000f8e02ff */
[----:B--2---:R-:W-:Y:S08]  /*0160*/  @!P1 BRA `(.L_x_13) ;  /* 0x00000004001c9947 */ /* 0x004ff00003800000 */
[----:B------:R-:W-:Y:S01]  /*0170*/  LEA.HI R2, R2, 0x1, RZ, 0x1e ;  /* 0x0000000102027811 */ /* 0x000fe200078ff0ff */
[----:B------:R-:W-:Y:S01]  /*0180*/  UMOV UR4, URZ ;  /* 0x000000ff00047c82 */ /* 0x000fe20008000000 */
[----:B------:R-:W-:Y:S02]  /*0190*/  MOV R11, R7 ;  /* 0x00000007000b7202 */ /* 0x000fe40000000f00 */
[----:B------:R-:W-:Y:S02]  /*01a0*/  LOP3.LUT R2, R2, 0x7ffffffe, RZ, 0xc0, !PT ;  /* 0x7ffffffe02027812 */ /* 0x000fe400078ec0ff */
[----:B------:R-:W-:Y:S02]  /*01b0*/  MOV R9, R5 ;  /* 0x0000000500097202 */ /* 0x000fe40000000f00 */
[----:B------:R-:W-:-:S07]  /*01c0*/  IADD3 R8, PT, PT, -R2, RZ, RZ ;  /* 0x000000ff02087210 */ /* 0x000fce0007ffe1ff */
.L_x_14:
[----:B------:R-:W0:Y:S08]  /*01d0*/  LDC.64 R12, c[0x0][0x390] ;  /* 0x0000e400ff0c7b82 */ /* 0x000e300000000a00 */
[----:B-1----:R-:W1:Y:S01]  /*01e0*/  LDC.64 R2, c[0x0][0x380] ;  /* 0x0000e000ff027b82 */ /* 0x002e620000000a00 */
[----:B0-----:R-:W-:-:S05]  /*01f0*/  IMAD.WIDE R12, R11, 0x4, R12 ;  /* 0x000000040b0c7825 */ /* 0x001fca00078e020c */
[----:B------:R-:W2:Y:S02]  /*0200*/  LDG.E R15, desc[UR6][R12.64] ;  /* 0x000000060c0f7981 */ /* 0x000ea4000c1e1900 */
[----:B--2---:R-:W-:-:S04]  /*0210*/  IMAD R15, R15, UR5, R4 ;  /* 0x000000050f0f7c24 */ /* 0x004fc8000f8e0204 */
[----:B-1----:R-:W-:Y:S02]  /*0220*/  IMAD.WIDE R20, R15, 0x2, R2 ;  /* 0x000000020f147825 */ /* 0x002fe400078e0202 */
[----:B------:R-:W0:Y:S03]  /*0230*/  LDC.64 R14, c[0x0][0x388] ;  /* 0x0000e200ff0e7b82 */ /* 0x000e260000000a00 */
[----:B------:R-:W2:Y:S01]  /*0240*/  LDG.E.64 R24, desc[UR6][R20.64] ;  /* 0x0000000614187981 */ /* 0x000ea2000c1e1b00 */
[----:B------:R-:W-:-:S04]  /*0250*/  IMAD.WIDE R16, R0, 0x4, R12 ;  /* 0x0000000400107825 */ /* 0x000fc800078e020c */
[----:B0-----:R-:W-:-:S05]  /*0260*/  IMAD.WIDE R14, R9, 0x2, R14 ;  /* 0x00000002090e7825 */ /* 0x001fca00078e020e */
[----:B--2---:R0:W-:Y:S04]  /*0270*/  STG.E.64 desc[UR6][R14.64], R24 ;  /* 0x000000180e007986 */ /* 0x0041e8000c101b06 */
[----:B------:R-:W2:Y:S02]  /*0280*/  LDG.E R19, desc[UR6][R16.64] ;  /* 0x0000000610137981 */ /* 0x000ea4000c1e1900 */
[----:B--2---:R-:W-:-:S04]  /*0290*/  IMAD R19, R19, UR5, R4 ;  /* 0x0000000513137c24 */ /* 0x004fc8000f8e0204 */
[----:B------:R-:W-:-:S05]  /*02a0*/  IMAD.WIDE R22, R19, 0x2, R2 ;  /* 0x0000000213167825 */ /* 0x000fca00078e0202 */
[----:B------:R-:W2:Y:S01]  /*02b0*/  LDG.E.64 R26, desc[UR6][R22.64] ;  /* 0x00000006161a7981 */ /* 0x000ea2000c1e1b00 */
[----:B------:R-:W-:-:S04]  /*02c0*/  IMAD.WIDE R18, R6, 0x2, R14 ;  /* 0x0000000206127825 */ /* 0x000fc800078e020e */
[----:B------:R-:W-:Y:S01]  /*02d0*/  IMAD.WIDE R12, R0, 0x4, R16 ;  /* 0x00000004000c7825 */ /* 0x000fe200078e0210 */
[----:B--2---:R1:W-:Y:S04]  /*02e0*/  STG.E.64 desc[UR6][R18.64], R26 ;  /* 0x0000001a12007986 */ /* 0x0043e8000c101b06 */
[----:B------:R-:W2:Y:S02]  /*02f0*/  LDG.E R21, desc[UR6][R12.64] ;  /* 0x000000060c157981 */ /* 0x000ea4000c1e1900 */
[----:B--2---:R-:W-:-:S04]  /*0300*/  IMAD R21, R21, UR5, R4 ;  /* 0x0000000515157c24 */ /* 0x004fc8000f8e0204 */
[----:B------:R-:W-:-:S05]  /*0310*/  IMAD.WIDE R20, R21, 0x2, R2 ;  /* 0x0000000215147825 */ /* 0x000fca00078e0202 */
[----:B0-----:R-:W2:Y:S01]  /*0320*/  LDG.E.64 R24, desc[UR6][R20.64] ;  /* 0x0000000614187981 */ /* 0x001ea2000c1e1b00 */
[----:B------:R-:W-:-:S04]  /*0330*/  IMAD.WIDE R14, R6, 0x2, R18 ;  /* 0x00000002060e7825 */ /* 0x000fc800078e0212 */
[----:B------:R-:W-:Y:S01]  /*0340*/  IMAD.WIDE R16, R0, 0x4, R12 ;  /* 0x0000000400107825 */ /* 0x000fe200078e020c */
[----:B--2---:R0:W-:Y:S04]  /*0350*/  STG.E.64 desc[UR6][R14.64], R24 ;  /* 0x000000180e007986 */ /* 0x0041e8000c101b06 */
[----:B------:R-:W2:Y:S02]  /*0360*/  LDG.E R23, desc[UR6][R16.64] ;  /* 0x0000000610177981 */ /* 0x000ea4000c1e1900 */
[----:B--2---:R-:W-:-:S04]  /*0370*/  IMAD R23, R23, UR5, R4 ;  /* 0x0000000517177c24 */ /* 0x004fc8000f8e0204 */
[----:B------:R-:W-:-:S05]  /*0380*/  IMAD.WIDE R22, R23, 0x2, R2 ;  /* 0x0000000217167825 */ /* 0x000fca00078e0202 */
[----:B-1----:R-:W2:Y:S01]  /*0390*/  LDG.E.64 R26, desc[UR6][R22.64] ;  /* 0x00000006161a7981 */ /* 0x002ea2000c1e1b00 */
        /* <DEDUP_REMOVED lines=19> */
[----:B------:R-:W-:-:S06]  /*04d0*/  IMAD.WIDE R20, R21, 0x2, R2 ;  /* 0x0000000215147825 */ /* 0x000fcc00078e0202 */
[----:B------:R-:W2:Y:S01]  /*04e0*/  LDG.E.64 R20, desc[UR6][R20.64] ;  /* 0x0000000614147981 */ /* 0x000ea2000c1e1b00 */
[----:B0-----:R-:W-:-:S04]  /*04f0*/  IMAD.WIDE R14, R6, 0x2, R18 ;  /* 0x00000002060e7825 */ /* 0x001fc800078e0212 */
[----:B------:R-:W-:Y:S01]  /*0500*/  IMAD.WIDE R16, R0, 0x4, R12 ;  /* 0x0000000400107825 */ /* 0x000fe200078e020c */
[----:B--2---:R1:W-:Y:S05]  /*0510*/  STG.E.64 desc[UR6][R14.64], R20 ;  /* 0x000000140e007986 */ /* 0x0043ea000c101b06 */
[----:B------:R-:W2:Y:S01]  /*0520*/  LDG.E R17, desc[UR6][R16.64] ;  /* 0x0000000610117981 */ /* 0x000ea2000c1e1900 */
[----:B------:R-:W-:Y:S01]  /*0530*/  IADD3 R8, PT, PT, R8, 0x2, RZ ;  /* 0x0000000208087810 */ /* 0x000fe20007ffe0ff */
[----:B--2---:R-:W-:-:S04]  /*0540*/  IMAD R23, R17, UR5, R4 ;  /* 0x0000000511177c24 */ /* 0x004fc8000f8e0204 */
[----:B------:R-:W-:-:S06]  /*0550*/  IMAD.WIDE R22, R23, 0x2, R2 ;  /* 0x0000000217167825 */ /* 0x000fcc00078e0202 */
[----:B------:R-:W2:Y:S01]  /*0560*/  LDG.E.64 R22, desc[UR6][R22.64] ;  /* 0x0000000616167981 */ /* 0x000ea2000c1e1b00 */
[----:B------:R-:W-:Y:S01]  /*0570*/  ISETP.NE.AND P1, PT, R8, RZ, PT ;  /* 0x000000ff0800720c */ /* 0x000fe20003f25270 */
[----:B------:R-:W-:Y:S01]  /*0580*/  IMAD.WIDE R2, R6, 0x2, R14 ;  /* 0x0000000206027825 */ /* 0x000fe200078e020e */
[----:B------:R-:W-:Y:S01]  /*0590*/  UIADD3 UR4, UPT, UPT, UR4, 0x8, URZ ;  /* 0x0000000804047890 */ /* 0x000fe2000fffe0ff */
[----:B------:R-:W-:Y:S02]  /*05a0*/  LEA R11, R0, R11, 0x3 ;  /* 0x0000000b000b7211 */ /* 0x000fe400078e18ff */
[----:B------:R-:W-:Y:S01]  /*05b0*/  LEA R9, R6, R9, 0x3 ;  /* 0x0000000906097211 */ /* 0x000fe200078e18ff */
[----:B--2---:R1:W-:Y:S07]  /*05c0*/  STG.E.64 desc[UR6][R2.64], R22 ;  /* 0x0000001602007986 */ /* 0x0043ee000c101b06 */
[----:B------:R-:W-:Y:S05]  /*05d0*/  @P1 BRA `(.L_x_14) ;  /* 0xfffffff800fc1947 */ /* 0x000fea000383ffff */
.L_x_13:
[----:B------:R-:W-:Y:S05]  /*05e0*/  @P0 EXIT ;  /* 0x000000000000094d */ /* 0x000fea0003800000 */
[----:B------:R-:W0:Y:S01]  /*05f0*/  LDC.64 R8, c[0x0][0x390] ;  /* 0x0000e400ff087b82 */ /* 0x000e220000000a00 */
[----:B------:R-:W-:-:S07]  /*0600*/  IMAD R7, R0, UR4, R7 ;  /* 0x0000000400077c24 */ /* 0x000fce000f8e0207 */
[----:B-1----:R-:W1:Y:S08]  /*0610*/  LDC.64 R2, c[0x0][0x380] ;  /* 0x0000e000ff027b82 */ /* 0x002e700000000a00 */
[----:B------:R-:W2:Y:S01]  /*0620*/  LDC.64 R10, c[0x0][0x388] ;  /* 0x0000e200ff0a7b82 */ /* 0x000ea20000000a00 */
[----:B0-----:R-:W-:-:S05]  /*0630*/  IMAD.WIDE R8, R7, 0x4, R8 ;  /* 0x0000000407087825 */ /* 0x001fca00078e0208 */
[----:B------:R-:W3:Y:S02]  /*0640*/  LDG.E R7, desc[UR6][R8.64] ;  /* 0x0000000608077981 */ /* 0x000ee4000c1e1900 */
[----:B---3--:R-:W-:-:S04]  /*0650*/  IMAD R7, R7, UR5, R4 ;  /* 0x0000000507077c24 */ /* 0x008fc8000f8e0204 */
[----:B-1----:R-:W-:-:S05]  /*0660*/  IMAD.WIDE R12, R7, 0x2, R2 ;  /* 0x00000002070c7825 */ /* 0x002fca00078e0202 */
[----:B------:R-:W3:Y:S01]  /*0670*/  LDG.E.64 R20, desc[UR6][R12.64] ;  /* 0x000000060c147981 */ /* 0x000ee2000c1e1b00 */
[----:B------:R-:W-:Y:S02]  /*0680*/  IMAD R5, R6, UR4, R5 ;  /* 0x0000000406057c24 */ /* 0x000fe4000f8e0205 */
[----:B------:R-:W-:-:S04]  /*0690*/  IMAD.WIDE R14, R0, 0x4, R8 ;  /* 0x00000004000e7825 */ /* 0x000fc800078e0208 */
[----:B--2---:R-:W-:-:S05]  /*06a0*/  IMAD.WIDE R10, R5, 0x2, R10 ;  /* 0x00000002050a7825 */ /* 0x004fca00078e020a */
[----:B---3--:R0:W-:Y:S04]  /*06b0*/  STG.E.64 desc[UR6][R10.64], R20 ;  /* 0x000000140a007986 */ /* 0x0081e8000c101b06 */
[----:B------:R-:W2:Y:S02]  /*06c0*/  LDG.E R5, desc[UR6][R14.64] ;  /* 0x000000060e057981 */ /* 0x000ea4000c1e1900 */
[----:B--2---:R-:W-:-:S04]  /*06d0*/  IMAD R5, R5, UR5, R4 ;  /* 0x0000000505057c24 */ /* 0x004fc8000f8e0204 */
[----:B------:R-:W-:-:S06]  /*06e0*/  IMAD.WIDE R16, R5, 0x2, R2 ;  /* 0x0000000205107825 */ /* 0x000fcc00078e0202 */
[----:B------:R-:W2:Y:S01]  /*06f0*/  LDG.E.64 R16, desc[UR6][R16.64] ;  /* 0x0000000610107981 */ /* 0x000ea2000c1e1b00 */
[----:B------:R-:W-:-:S04]  /*0700*/  IMAD.WIDE R8, R6, 0x2, R10 ;  /* 0x0000000206087825 */ /* 0x000fc800078e020a */
[----:B------:R-:W-:Y:S01]  /*0710*/  IMAD.WIDE R12, R0, 0x4, R14 ;  /* 0x00000004000c7825 */ /* 0x000fe200078e020e */
[----:B--2---:R-:W-:Y:S04]  /*0720*/  STG.E.64 desc[UR6][R8.64], R16 ;  /* 0x0000001008007986 */ /* 0x004fe8000c101b06 */
[----:B------:R-:W2:Y:S02]  /*0730*/  LDG.E R5, desc[UR6][R12.64] ;  /* 0x000000060c057981 */ /* 0x000ea4000c1e1900 */
[----:B--2---:R-:W-:-:S04]  /*0740*/  IMAD R5, R5, UR5, R4 ;  /* 0x0000000505057c24 */ /* 0x004fc8000f8e0204 */
[----:B------:R-:W-:-:S06]  /*0750*/  IMAD.WIDE R18, R5, 0x2, R2 ;  /* 0x0000000205127825 */ /* 0x000fcc00078e0202 */
[----:B------:R-:W2:Y:S01]  /*0760*/  LDG.E.64 R18, desc[UR6][R18.64] ;  /* 0x0000000612127981 */ /* 0x000ea2000c1e1b00 */
[----:B0-----:R-:W-:-:S04]  /*0770*/  IMAD.WIDE R10, R6, 0x2, R8 ;  /* 0x00000002060a7825 */ /* 0x001fc800078e0208 */
[----:B------:R-:W-:Y:S01]  /*0780*/  IMAD.WIDE R14, R0, 0x4, R12 ;  /* 0x00000004000e7825 */ /* 0x000fe200078e020c */
[----:B--2---:R-:W-:Y:S05]  /*0790*/  STG.E.64 desc[UR6][R10.64], R18 ;  /* 0x000000120a007986 */ /* 0x004fea000c101b06 */
[----:B------:R-:W2:Y:S02]  /*07a0*/  LDG.E R15, desc[UR6][R14.64] ;  /* 0x000000060e0f7981 */ /* 0x000ea4000c1e1900 */
[----:B--2---:R-:W-:-:S04]  /*07b0*/  IMAD R5, R15, UR5, R4 ;  /* 0x000000050f057c24 */ /* 0x004fc8000f8e0204 */
[----:B------:R-:W-:-:S06]  /*07c0*/  IMAD.WIDE R2, R5, 0x2, R2 ;  /* 0x0000000205027825 */ /* 0x000fcc00078e0202 */
[----:B------:R-:W2:Y:S01]  /*07d0*/  LDG.E.64 R2, desc[UR6][R2.64] ;  /* 0x0000000602027981 */ /* 0x000ea2000c1e1b00 */
[----:B------:R-:W-:-:S05]  /*07e0*/  IMAD.WIDE R6, R6, 0x2, R10 ;  /* 0x0000000206067825 */ /* 0x000fca00078e020a */
[----:B--2---:R-:W-:Y:S01]  /*07f0*/  STG.E.64 desc[UR6][R6.64], R2 ;  /* 0x0000000206007986 */ /* 0x004fe2000c101b06 */
[----:B------:R-:W-:Y:S05]  /*0800*/  EXIT ;  /* 0x000000000000794d */ /* 0x000fea0003800000 */
.L_x_15:
        /* <DEDUP_REMOVED lines=15> */
.L_x_34:


//--------------------- .text._Z13gatherKernel1IfEvPKT_PS0_PKiiiiiii --------------------------
	.section	.text._Z13gatherKernel1IfEvPKT_PS0_PKiiiiiii,"ax",@progbits
	.align	128
        .global         _Z13gatherKernel1IfEvPKT_PS0_PKiiiiiii
        .type           _Z13gatherKernel1IfEvPKT_PS0_PKiiiiiii,@function
        .size           _Z13gatherKernel1IfEvPKT_PS0_PKiiiiiii,(.L_x_35 - _Z13gatherKernel1IfEvPKT_PS0_PKiiiiiii)
        .other          _Z13gatherKernel1IfEvPKT_PS0_PKiiiiiii,@"STO_CUDA_ENTRY STV_DEFAULT"
_Z13gatherKernel1IfEvPKT_PS0_PKiiiiiii:
.text._Z13gatherKernel1IfEvPKT_PS0_PKiiiiiii:
        /* <DEDUP_REMOVED lines=15> */
[----:B------:R-:W-:Y:S01]  /*00f0*/  IADD3 R5, PT, PT, -R2, RZ, RZ ;  /* 0x000000ff02057210 */ /* 0x000fe20007ffe1ff */
[----:B------:R-:W-:-:S06]  /*0100*/  UMOV UR4, URZ ;  /* 0x000000ff00047c82 */ /* 0x000fcc0008000000 */
.L_x_20:
[----:B0-----:R-:W1:Y:S01]  /*0110*/  LDC.64 R10, c[0x0][0x390] ;  /* 0x0000e400ff0a7b82 */ /* 0x001e620000000a00 */
[----:B--2---:R-:W-:-:S05]  /*0120*/  IADD3 R7, PT, PT, R3, UR4, RZ ;  /* 0x0000000403077c10 */ /* 0x004fca000fffe0ff */
[----:B-1----:R-:W-:Y:S02]  /*0130*/  IMAD.WIDE R10, R7, 0x4, R10 ;  /* 0x00000004070a7825 */ /* 0x002fe400078e020a */
[----:B------:R-:W1:Y:S02]  /*0140*/  LDC R7, c[0x0][0x398] ;  /* 0x0000e600ff077b82 */ /* 0x000e640000000800 */
[----:B------:R-:W-:Y:S01]  /*0150*/  HFMA2 R9, -RZ, RZ, 0, 0 ;  /* 0x00000000ff097431 */ /* 0x000fe200000001ff */
[----:B0----5:R0:W5:Y:S01]  /*0160*/  LDG.E R6, desc[UR6][R10.64] ;  /* 0x000000060a067981 */ /* 0x021162000c1e1900 */
[----:B-1----:R-:W-:-:S13]  /*0170*/  ISETP.GE.U32.AND P0, PT, R7, 0x8, PT ;  /* 0x000000080700780c */ /* 0x002fda0003f06070 */
[----:B0---4-:R-:W-:Y:S05]  /*0180*/  @!P0 BRA `(.L_x_16) ;  /* 0x0000000000b48947 */ /* 0x011fea0003800000 */
[----:B------:R-:W0:Y:S01]  /*0190*/  LDC R8, c[0x0][0x3a4] ;  /* 0x0000e900ff087b82 */ /* 0x000e220000000800 */
[----:B------:R-:W-:Y:S01]  /*01a0*/  IMAD R11, R3, R7, UR4 ;  /* 0x00000004030b7e24 */ /* 0x000fe2000f8e0207 */
[----:B-----5:R-:W-:Y:S02]  /*01b0*/  MOV R10, R6 ;  /* 0x00000006000a7202 */ /* 0x020fe40000000f00 */
[----:B------:R-:W-:-:S04]  /*01c0*/  MOV R28, R5 ;  /* 0x00000005001c7202 */ /* 0x000fc80000000f00 */
[----:B------:R-:W1:Y:S08]  /*01d0*/  LDC R9, c[0x0][0x39c] ;  /* 0x0000e700ff097b82 */ /* 0x000e700000000800 */
[----:B------:R-:W2:Y:S08]  /*01e0*/  LDC.64 R12, c[0x0][0x380] ;  /* 0x0000e000ff0c7b82 */ /* 0x000eb00000000a00 */
[----:B------:R-:W3:Y:S02]  /*01f0*/  LDC.64 R14, c[0x0][0x388] ;  /* 0x0000e200ff0e7b82 */ /* 0x000ee40000000a00 */
.L_x_17:
[----:B--2-4-:R-:W-:-:S05]  /*0200*/  IMAD.WIDE R26, R10, 0x4, R12 ;  /* 0x000000040a1a7825 */ /* 0x014fca00078e020c */
[----:B------:R-:W2:Y:S01]  /*0210*/  LDG.E R29, desc[UR6][R26.64] ;  /* 0x000000061a1d7981 */ /* 0x000ea2000c1e1900 */
[----:B---3--:R-:W-:-:S04]  /*0220*/  IMAD.WIDE R20, R11, 0x4, R14 ;  /* 0x000000040b147825 */ /* 0x008fc800078e020e */
[----:B-1----:R-:W-:Y:S01]  /*0230*/  IMAD.WIDE R24, R9, 0x4, R26 ;  /* 0x0000000409187825 */ /* 0x002fe200078e021a */
[----:B--2---:R1:W-:Y:S04]  /*0240*/  STG.E desc[UR6][R20.64], R29 ;  /* 0x0000001d14007986 */ /* 0x0043e8000c101906 */
[----:B------:R-:W2:Y:S01]  /*0250*/  LDG.E R23, desc[UR6][R24.64] ;  /* 0x0000000618177981 */ /* 0x000ea2000c1e1900 */
[----:B0-----:R-:W-:-:S04]  /*0260*/  IMAD.WIDE.U32 R18, R8, 0x4, R20 ;  /* 0x0000000408127825 */ /* 0x001fc800078e0014 */
[----:B------:R-:W-:Y:S01]  /*0270*/  IMAD.WIDE R16, R9, 0x4, R24 ;  /* 0x0000000409107825 */ /* 0x000fe200078e0218 */
[----:B--2---:R0:W-:Y:S04]  /*0280*/  STG.E desc[UR6][R18.64], R23 ;  /* 0x0000001712007986 */ /* 0x0041e8000c101906 */
[----:B-1----:R-:W2:Y:S01]  /*0290*/  LDG.E R29, desc[UR6][R16.64] ;  /* 0x00000006101d7981 */ /* 0x002ea2000c1e1900 */
[----:B0-----:R-:W-:-:S04]  /*02a0*/  IMAD.WIDE.U32 R18, R8, 0x4, R18 ;  /* 0x0000000408127825 */ /* 0x001fc800078e0012 */
[----:B------:R-:W-:Y:S01]  /*02b0*/  IMAD.WIDE R22, R9, 0x4, R16 ;  /* 0x0000000409167825 */ /* 0x000fe200078e0210 */
[----:B--2---:R0:W-:Y:S04]  /*02c0*/  STG.E desc[UR6][R18.64], R29 ;  /* 0x0000001d12007986 */ /* 0x0041e8000c101906 */
[----:B------:R-:W2:Y:S01]  /*02d0*/  LDG.E R17, desc[UR6][R22.64] ;  /* 0x0000000616117981 */ /* 0x000ea2000c1e1900 */
[----:B------:R-:W-:-:S04]  /*02e0*/  IMAD.WIDE.U32 R26, R8, 0x4, R18 ;  /* 0x00000004081a7825 */ /* 0x000fc800078e0012 */
[----:B------:R-:W-:Y:S01]  /*02f0*/  IMAD.WIDE R20, R9, 0x4, R22 ;  /* 0x0000000409147825 */ /* 0x000fe200078e0216 */
[----:B--2---:R1:W-:Y:S04]  /*0300*/  STG.E desc[UR6][R26.64], R17 ;  /* 0x000000111a007986 */ /* 0x0043e8000c101906 */
[----:B0-----:R0:W2:Y:S01]  /*0310*/  LDG.E R29, desc[UR6][R20.64] ;  /* 0x00000006141d7981 */ /* 0x0010a2000c1e1900 */
[----:B------:R-:W-:-:S04]  /*0320*/  IMAD.WIDE.U32 R24, R8, 0x4, R26 ;  /* 0x0000000408187825 */ /* 0x000fc800078e001a */
[----:B0-----:R-:W-:Y:S01]  /*0330*/  IMAD.WIDE R20, R9, 0x4, R20 ;  /* 0x0000000409147825 */ /* 0x001fe200078e0214 */
[----:B--2---:R0:W-:Y:S04]  /*0340*/  STG.E desc[UR6][R24.64], R29 ;  /* 0x0000001d18007986 */ /* 0x0041e8000c101906 */
[----:B------:R-:W2:Y:S01]  /*0350*/  LDG.E R23, desc[UR6][R20.64] ;  /* 0x0000000614177981 */ /* 0x000ea2000c1e1900 */
[----:B-1----:R-:W-:-:S04]  /*0360*/  IMAD.WIDE.U32 R16, R8, 0x4, R24 ;  /* 0x0000000408107825 */ /* 0x002fc800078e0018 */
[C---:B------:R-:W-:Y:S01]  /*0370*/  IMAD.WIDE R18, R9.reuse, 0x4, R20 ;  /* 0x0000000409127825 */ /* 0x040fe200078e0214 */
[----:B--2---:R1:W-:Y:S04]  /*0380*/  STG.E desc[UR6][R16.64], R23 ;  /* 0x0000001710007986 */ /* 0x0043e8000c101906 */
[----:B0-----:R-:W2:Y:S01]  /*0390*/  LDG.E R25, desc[UR6][R18.64] ;  /* 0x0000000612197981 */ /* 0x001ea2000c1e1900 */
[----:B------:R-:W-:-:S04]  /*03a0*/  IMAD.WIDE R26, R9, 0x4, R18 ;  /* 0x00000004091a7825 */ /* 0x000fc800078e0212 */
[----:B-1----:R-:W-:Y:S01]  /*03b0*/  IMAD.WIDE.U32 R22, R8, 0x4, R16 ;  /* 0x0000000408167825 */ /* 0x002fe200078e0010 */
[----:B------:R-:W-:-:S04]  /*03c0*/  IADD3 R28, PT, PT, R28, 0x8, RZ ;  /* 0x000000081c1c7810 */ /* 0x000fc80007ffe0ff */
[----:B--2---:R4:W-:Y:S04]  /*03d0*/  STG.E desc[UR6][R22.64], R25 ;  /* 0x0000001916007986 */ /* 0x0049e8000c101906 */
[----:B------:R-:W2:Y:S01]  /*03e0*/  LDG.E R27, desc[UR6][R26.64] ;  /* 0x000000061a1b7981 */ /* 0x000ea2000c1e1900 */
[----:B------:R-:W-:Y:S01]  /*03f0*/  ISETP.NE.AND P0, PT, R28, RZ, PT ;  /* 0x000000ff1c00720c */ /* 0x000fe20003f05270 */
[C---:B------:R-:W-:Y:S01]  /*0400*/  IMAD.WIDE.U32 R18, R8.reuse, 0x4, R22 ;  /* 0x0000000408127825 */ /* 0x040fe200078e0016 */
[----:B------:R-:W-:Y:S02]  /*0410*/  LEA R10, R9, R10, 0x3 ;  /* 0x0000000a090a7211 */ /* 0x000fe400078e18ff */
[----:B------:R-:W-:Y:S02]  /*0420*/  LEA R11, R8, R11, 0x3 ;  /* 0x0000000b080b7211 */ /* 0x000fe400078e18ff */
[----:B--2---:R4:W-:Y:S07]  /*0430*/  STG.E desc[UR6][R18.64], R27 ;  /* 0x0000001b12007986 */ /* 0x0049ee000c101906 */
[----:B------:R-:W-:Y:S05]  /*0440*/  @P0 BRA `(.L_x_17) ;  /* 0xfffffffc006c0947 */ /* 0x000fea000383ffff */
[----:B------:R-:W-:-:S07]  /*0450*/  MOV R9, R2 ;  /* 0x0000000200097202 */ /* 0x000fce0000000f00 */
.L_x_16:
[----:B------:R-:W-:-:S13]  /*0460*/  ISETP.NE.AND P0, PT, R4, RZ, PT ;  /* 0x000000ff0400720c */ /* 0x000fda0003f05270 */
[----:B------:R-:W-:Y:S05]  /*0470*/  @!P0 BRA `(.L_x_18) ;  /* 0x0000000000e88947 */ /* 0x000fea0003800000 */
[----:B------:R-:W-:-:S04]  /*0480*/  IADD3 R8, PT, PT, R4, -0x1, RZ ;  /* 0xffffffff04087810 */ /* 0x000fc80007ffe0ff */
[----:B------:R-:W-:Y:S02]  /*0490*/  ISETP.GE.U32.AND P0, PT, R8, 0x3, PT ;  /* 0x000000030800780c */ /* 0x000fe40003f06070 */
[----:B------:R-:W-:-:S11]  /*04a0*/  LOP3.LUT P1, R8, R7, 0x3, RZ, 0xc0, !PT ;  /* 0x0000000307087812 */ /* 0x000fd6000782c0ff */
[----:B------:R-:W-:Y:S05]  /*04b0*/  @!P0 BRA `(.L_x_19) ;  /* 0x0000000000608947 */ /* 0x000fea0003800000 */
[----:B------:R-:W0:Y:S08]  /*04c0*/  LDC R17, c[0x0][0x39c] ;  /* 0x0000e700ff117b82 */ /* 0x000e300000000800 */
[----:B------:R-:W1:Y:S08]  /*04d0*/  LDC.64 R10, c[0x0][0x380] ;  /* 0x0000e000ff0a7b82 */ /* 0x000e700000000a00 */
[----:B----4-:R-:W2:Y:S01]  /*04e0*/  LDC R19, c[0x0][0x3a4] ;  /* 0x0000e900ff137b82 */ /* 0x010ea20000000800 */
[----:B0----5:R-:W-:-:S04]  /*04f0*/  IMAD R13, R9, R17, R6 ;  /* 0x00000011090d7224 */ /* 0x021fc800078e0206 */
[----:B-1----:R-:W-:-:S03]  /*0500*/  IMAD.WIDE R10, R13, 0x4, R10 ;  /* 0x000000040d0a7825 */ /* 0x002fc600078e020a */
[----:B------:R-:W0:Y:S02]  /*0510*/  LDC.64 R12, c[0x0][0x388] ;  /* 0x0000e200ff0c7b82 */ /* 0x000e240000000a00 */
[----:B------:R-:W3:Y:S01]  /*0520*/  LDG.E R25, desc[UR6][R10.64] ;  /* 0x000000060a197981 */ /* 0x000ee2000c1e1900 */
[----:B------:R-:W-:-:S04]  /*0530*/  IMAD R14, R0, R7, R9 ;  /* 0x00000007000e7224 */ /* 0x000fc800078e0209 */
[----:B--2---:R-:W-:-:S04]  /*0540*/  IMAD R15, R14, R19, UR4 ;  /* 0x000000040e0f7e24 */ /* 0x004fc8000f8e0213 */
[----:B0-----:R-:W-:-:S04]  /*0550*/  IMAD.WIDE R12, R15, 0x4, R12 ;  /* 0x000000040f0c7825 */ /* 0x001fc800078e020c */
[----:B------:R-:W-:Y:S01]  /*0560*/  IMAD.WIDE R14, R17, 0x4, R10 ;  /* 0x00000004110e7825 */ /* 0x000fe200078e020a */
[----:B---3--:R0:W-:Y:S04]  /*0570*/  STG.E desc[UR6][R12.64], R25 ;  /* 0x000000190c007986 */ /* 0x0081e8000c101906 */
[----:B------:R-:W2:Y:S01]  /*0580*/  LDG.E R27, desc[UR6][R14.64] ;  /* 0x000000060e1b7981 */ /* 0x000ea2000c1e1900 */
[----:B------:R-:W-:-:S04]  /*0590*/  IMAD.WIDE.U32 R20, R19, 0x4, R12 ;  /* 0x0000000413147825 */ /* 0x000fc800078e000c */
[----:B------:R-:W-:Y:S01]  /*05a0*/  IMAD.WIDE R22, R17, 0x4, R14 ;  /* 0x0000000411167825 */ /* 0x000fe200078e020e */
[----:B--2---:R0:W-:Y:S04]  /*05b0*/  STG.E desc[UR6][R20.64], R27 ;  /* 0x0000001b14007986 */ /* 0x0041e8000c101906 */
[----:B------:R-:W2:Y:S01]  /*05c0*/  LDG.E R29, desc[UR6][R22.64] ;  /* 0x00000006161d7981 */ /* 0x000ea2000c1e1900 */
[----:B------:R-:W-:-:S04]  /*05d0*/  IMAD.WIDE.U32 R10, R19, 0x4, R20 ;  /* 0x00000004130a7825 */ /* 0x000fc800078e0014 */
[----:B------:R-:W-:Y:S01]  /*05e0*/  IMAD.WIDE R16, R17, 0x4, R22 ;  /* 0x0000000411107825 */ /* 0x000fe200078e0216 */
[----:B--2---:R0:W-:Y:S05]  /*05f0*/  STG.E desc[UR6][R10.64], R29 ;  /* 0x0000001d0a007986 */ /* 0x0041ea000c101906 */
[----:B------:R-:W2:Y:S01]  /*0600*/  LDG.E R17, desc[UR6][R16.64] ;  /* 0x0000000610117981 */ /* 0x000ea2000c1e1900 */
[----:B------:R-:W-:Y:S01]  /*0610*/  IMAD.WIDE.U32 R18, R19, 0x4, R10 ;  /* 0x0000000413127825 */ /* 0x000fe200078e000a */
[----:B------:R-:W-:-:S04]  /*0620*/  IADD3 R9, PT, PT, R9, 0x4, RZ ;  /* 0x0000000409097810 */ /* 0x000fc80007ffe0ff */
[----:B--2---:R0:W-:Y:S03]  /*0630*/  STG.E desc[UR6][R18.64], R17 ;  /* 0x0000001112007986 */ /* 0x0041e6000c101906 */
.L_x_19:
[----:B------:R-:W-:Y:S05]  /*0640*/  @!P1 BRA `(.L_x_18) ;  /* 0x0000000000749947 */ /* 0x000fea0003800000 */
[----:B------:R-:W-:Y:S01]  /*0650*/  ISETP.NE.AND P0, PT, R8, 0x1, PT ;  /* 0x000000010800780c */ /* 0x000fe20003f05270 */
[----:B0-----:R-:W0:-:S12]  /*0660*/  LDC.64 R12, c[0x0][0x380] ;  /* 0x0000e000ff0c7b82 */ /* 0x001e180000000a00 */
[----:B------:R-:W1:Y:S08]  /*0670*/  @P0 LDC R15, c[0x0][0x39c] ;  /* 0x0000e700ff0f0b82 */ /* 0x000e700000000800 */
[----:B------:R-:W2:Y:S01]  /*0680*/  @P0 LDC R17, c[0x0][0x3a4] ;  /* 0x0000e900ff110b82 */ /* 0x000ea20000000800 */
[----:B-1---5:R-:W-:-:S04]  /*0690*/  @P0 IMAD R11, R9, R15, R6 ;  /* 0x0000000f090b0224 */ /* 0x022fc800078e0206 */
[----:B0-----:R-:W-:-:S03]  /*06a0*/  @P0 IMAD.WIDE R12, R11, 0x4, R12 ;  /* 0x000000040b0c0825 */ /* 0x001fc600078e020c */
[----:B------:R-:W0:Y:S02]  /*06b0*/  LDC.64 R10, c[0x0][0x388] ;  /* 0x0000e200ff0a7b82 */ /* 0x000e240000000a00 */
[----:B----4-:R1:W3:Y:S01]  /*06c0*/  @P0 LDG.E R19, desc[UR6][R12.64] ;  /* 0x000000060c130981 */ /* 0x0102e2000c1e1900 */
[----:B------:R-:W-:Y:S02]  /*06d0*/  @P0 IMAD R8, R0, R7, R9 ;  /* 0x0000000700080224 */ /* 0x000fe400078e0209 */
[----:B------:R-:W-:-:S04]  /*06e0*/  @P0 IMAD.WIDE R14, R15, 0x4, R12 ;  /* 0x000000040f0e0825 */ /* 0x000fc800078e020c */
[----:B--2---:R-:W-:Y:S01]  /*06f0*/  @P0 IMAD R21, R8, R17, UR4 ;  /* 0x0000000408150e24 */ /* 0x004fe2000f8e0211 */
[----:B------:R-:W-:Y:S01]  /*0700*/  LOP3.LUT P1, RZ, R7, 0x1, RZ, 0xc0, !PT ;  /* 0x0000000107ff7812 */ /* 0x000fe2000782c0ff */
[----:B-1----:R-:W1:Y:S02]  /*0710*/  LDC.64 R12, c[0x0][0x380] ;  /* 0x0000e000ff0c7b82 */ /* 0x002e640000000a00 */
[----:B0-----:R-:W-:-:S10]  /*0720*/  @P0 IMAD.WIDE R10, R21, 0x4, R10 ;  /* 0x00000004150a0825 */ /* 0x001fd400078e020a */
[----:B------:R-:W0:Y:S01]  /*0730*/  @P1 LDC R21, c[0x0][0x39c] ;  /* 0x0000e700ff151b82 */ /* 0x000e220000000800 */
[----:B---3--:R2:W-:Y:S04]  /*0740*/  @P0 STG.E desc[UR6][R10.64], R19 ;  /* 0x000000130a000986 */ /* 0x0085e8000c101906 */
[----:B------:R-:W3:Y:S01]  /*0750*/  @P0 LDG.E R15, desc[UR6][R14.64] ;  /* 0x000000060e0f0981 */ /* 0x000ee2000c1e1900 */
[----:B------:R-:W-:Y:S01]  /*0760*/  @P0 IADD3 R9, PT, PT, R9, 0x2, RZ ;  /* 0x0000000209090810 */ /* 0x000fe20007ffe0ff */
[----:B------:R-:W-:-:S04]  /*0770*/  @P0 IMAD.WIDE.U32 R16, R17, 0x4, R10 ;  /* 0x0000000411100825 */ /* 0x000fc800078e000a */
[----:B0-----:R-:W-:Y:S02]  /*0780*/  @P1 IMAD R21, R9, R21, R6 ;  /* 0x0000001509151224 */ /* 0x001fe400078e0206 */
[----:B------:R-:W0:Y:S02]  /*0790*/  @P1 LDC R6, c[0x0][0x3a4] ;  /* 0x0000e900ff061b82 */ /* 0x000e240000000800 */
[----:B-1----:R-:W-:-:S06]  /*07a0*/  @P1 IMAD.WIDE R12, R21, 0x4, R12 ;  /* 0x00000004150c1825 */ /* 0x002fcc00078e020c */
[----:B--2---:R-:W1:Y:S01]  /*07b0*/  LDC.64 R10, c[0x0][0x388] ;  /* 0x0000e200ff0a7b82 */ /* 0x004e620000000a00 */
[----:B---3--:R2:W-:Y:S04]  /*07c0*/  @P0 STG.E desc[UR6][R16.64], R15 ;  /* 0x0000000f10000986 */ /* 0x0085e8000c101906 */
[----:B------:R-:W3:Y:S01]  /*07d0*/  @P1 LDG.E R13, desc[UR6][R12.64] ;  /* 0x000000060c0d1981 */ /* 0x000ee2000c1e1900 */
[----:B------:R-:W-:-:S04]  /*07e0*/  @P1 IMAD R7, R0, R7, R9 ;  /* 0x0000000700071224 */ /* 0x000fc800078e0209 */
[----:B0-----:R-:W-:-:S04]  /*07f0*/  @P1 IMAD R7, R7, R6, UR4 ;  /* 0x0000000407071e24 */ /* 0x001fc8000f8e0206 */
[----:B-1----:R-:W-:-:S05]  /*0800*/  @P1 IMAD.WIDE R6, R7, 0x4, R10 ;  /* 0x0000000407061825 */ /* 0x002fca00078e020a */
[----:B---3--:R2:W-:Y:S02]  /*0810*/  @P1 STG.E desc[UR6][R6.64], R13 ;  /* 0x0000000d06001986 */ /* 0x0085e4000c101906 */
.L_x_18:
[----:B------:R-:W1:Y:S01]  /*0820*/  LDCU UR5, c[0x0][0x3a4] ;  /* 0x00007480ff0577ac */ /* 0x000e620008000800 */
[----:B------:R-:W-:-:S04]  /*0830*/  UIADD3 UR4, UPT, UPT, UR4, 0x1, URZ ;  /* 0x0000000104047890 */ /* 0x000fc8000fffe0ff */
[----:B-1----:R-:W-:-:S09]  /*0840*/  UISETP.NE.AND UP0, UPT, UR4, UR5, UPT ;  /* 0x000000050400728c */ /* 0x002fd2000bf05270 */
[----:B------:R-:W-:Y:S05]  /*0850*/  BRA.U UP0, `(.L_x_20) ;  /* 0xfffffff9002c7547 */ /* 0x000fea000b83ffff */
[----:B------:R-:W-:Y:S05]  /*0860*/  EXIT ;  /* 0x000000000000794d */ /* 0x000fea0003800000 */
.L_x_21:
        /* <DEDUP_REMOVED lines=9> */
.L_x_35:


//--------------------- .text._Z14gatherKernel01IfEvPKT_PS0_PKiiiiiii --------------------------
	.section	.text._Z14gatherKernel01IfEvPKT_PS0_PKiiiiiii,"ax",@progbits
	.align	128
        .global         _Z14gatherKernel01IfEvPKT_PS0_PKiiiiiii
        .type           _Z14gatherKernel01IfEvPKT_PS0_PKiiiiiii,@function
        .size           _Z14gatherKernel01IfEvPKT_PS0_PKiiiiiii,(.L_x_36 - _Z14gatherKernel01IfEvPKT_PS0_PKiiiiiii)
        .other          _Z14gatherKernel01IfEvPKT_PS0_PKiiiiiii,@"STO_CUDA_ENTRY STV_DEFAULT"
_Z14gatherKernel01IfEvPKT_PS0_PKiiiiiii:
.text._Z14gatherKernel01IfEvPKT_PS0_PKiiiiiii:
        /* <DEDUP_REMOVED lines=9> */
[----:B------:R-:W1:Y:S01]  /*0090*/  LDCU.128 UR8, c[0x0][0x380] ;  /* 0x00007000ff0877ac */ /* 0x000e620008000c00 */
[C---:B------:R-:W-:Y:S02]  /*00a0*/  LOP3.LUT R14, R4.reuse, 0x7, RZ, 0xc0, !PT ;  /* 0x00000007040e7812 */ /* 0x040fe400078ec0ff */
[----:B------:R-:W-:Y:S01]  /*00b0*/  LOP3.LUT R15, R4, 0xf, RZ, 0xc0, !PT ;  /* 0x0000000f040f7812 */ /* 0x000fe200078ec0ff */
[----:B------:R-:W2:Y:S02]  /*00c0*/  LDCU.64 UR12, c[0x0][0x358] ;  /* 0x00006b00ff0c77ac */ /* 0x000ea40008000a00 */
[----:B------:R-:W-:Y:S01]  /*00d0*/  VIADD R0, R14, 0xffffffff ;  /* 0xffffffff0e007836 */ /* 0x000fe20000000000 */
[----:B------:R-:W0:Y:S04]  /*00e0*/  LDC R3, c[0x0][0x360] ;  /* 0x0000d800ff037b82 */ /* 0x000e280000000800 */
[----:B------:R-:W-:-:S02]  /*00f0*/  ISETP.GE.U32.AND P0, PT, R0, 0x3, PT ;  /* 0x000000030000780c */ /* 0x000fc40003f06070 */
[C---:B------:R-:W-:Y:S01]  /*0100*/  LOP3.LUT R0, R4.reuse, 0x7ffffff0, RZ, 0xc0, !PT ;  /* 0x7ffffff004007812 */ /* 0x040fe200078ec0ff */
[----:B-1----:R-:W-:Y:S02]  /*0110*/  UIADD3 UR7, UP0, UPT, UR8, 0x20, URZ ;  /* 0x0000002008077890 */ /* 0x002fe4000ff1e0ff */
[----:B------:R-:W-:Y:S02]  /*0120*/  UIADD3 UR5, UP1, UPT, UR10, 0x20, URZ ;  /* 0x000000200a057890 */ /* 0x000fe4000ff3e0ff */
[----:B------:R-:W-:Y:S02]  /*0130*/  UIADD3.X UR8, UPT, UPT, URZ, UR9, URZ, UP0, !UPT ;  /* 0x00000009ff087290 */ /* 0x000fe400087fe4ff */
[----:B------:R-:W-:Y:S01]  /*0140*/  UIADD3.X UR6, UPT, UPT, URZ, UR11, URZ, UP1, !UPT ;  /* 0x0000000bff067290 */ /* 0x000fe20008ffe4ff */
[----:B0-----:R-:W-:Y:S01]  /*0150*/  IMAD R2, R3, UR4, R2 ;  /* 0x0000000403027c24 */ /* 0x001fe2000f8e0202 */
[----:B------:R-:W-:Y:S01]  /*0160*/  LOP3.LUT R3, R4, 0x3, RZ, 0xc0, !PT ;  /* 0x0000000304037812 */ /* 0x000fe200078ec0ff */
[----:B------:R-:W-:Y:S01]  /*0170*/  UMOV UR4, URZ ;  /* 0x000000ff00047c82 */ /* 0x000fe20008000000 */
[----:B--2---:R-:W-:-:S08]  /*0180*/  IADD3 R4, PT, PT, -R0, RZ, RZ ;  /* 0x000000ff00047210 */ /* 0x004fd00007ffe1ff */
.L_x_27:
        /* <DEDUP_REMOVED lines=10> */
[----:B------:R-:W-:Y:S02]  /*0230*/  IMAD.MOV.U32 R7, RZ, RZ, RZ ;  /* 0x000000ffff077224 */ /* 0x000fe400078e00ff */
[----:B--2---:R-:W-:Y:S01]  /*0240*/  IMAD R5, R8, UR9, RZ ;  /* 0x0000000908057c24 */ /* 0x004fe2000f8e02ff */
[----:B----4-:R-:W-:Y:S09]  /*0250*/  BRA.U !UP0, `(.L_x_22) ;  /* 0x0000000108bc7547 */ /* 0x010ff2000b800000 */
[----:B------:R-:W-:Y:S01]  /*0260*/  MOV R12, R6 ;  /* 0x00000006000c7202 */ /* 0x000fe20000000f00 */
[----:B------:R-:W-:Y:S01]  /*0270*/  IMAD.MOV.U32 R7, RZ, RZ, R5 ;  /* 0x000000ffff077224 */ /* 0x000fe200078e0005 */
[----:B------:R-:W-:-:S07]  /*0280*/  MOV R13, R4 ;  /* 0x00000004000d7202 */ /* 0x000fce0000000f00 */
.L_x_23:
[----:B------:R-:W-:Y:S01]  /*0290*/  MOV R9, UR8 ;  /* 0x0000000800097c02 */ /* 0x000fe20008000f00 */
[----:B------:R-:W-:-:S04]  /*02a0*/  IMAD.U32 R8, RZ, RZ, UR7 ;  /* 0x00000007ff087e24 */ /* 0x000fc8000f8e00ff */
[----:B------:R-:W-:-:S05]  /*02b0*/  IMAD.WIDE R8, R7, 0x4, R8 ;  /* 0x0000000407087825 */ /* 0x000fca00078e0208 */
[----:B----4-:R-:W2:Y:S01]  /*02c0*/  LDG.E R17, desc[UR12][R8.64+-0x20] ;  /* 0xffffe00c08117981 */ /* 0x010ea2000c1e1900 */
[----:B------:R-:W-:Y:S01]  /*02d0*/  MOV R11, UR6 ;  /* 0x00000006000b7c02 */ /* 0x000fe20008000f00 */
[----:B------:R-:W-:-:S04]  /*02e0*/  IMAD.U32 R10, RZ, RZ, UR5 ;  /* 0x00000005ff0a7e24 */ /* 0x000fc8000f8e00ff */
[----:B------:R-:W-:-:S05]  /*02f0*/  IMAD.WIDE R10, R12, 0x4, R10 ;  /* 0x000000040c0a7825 */ /* 0x000fca00078e020a */
[----:B--2---:R0:W-:Y:S04]  /*0300*/  STG.E desc[UR12][R10.64+-0x20], R17 ;  /* 0xffffe0110a007986 */ /* 0x0041e8000c10190c */
[----:B------:R-:W2:Y:S04]  /*0310*/  LDG.E R19, desc[UR12][R8.64+-0x1c] ;  /* 0xffffe40c08137981 */ /* 0x000ea8000c1e1900 */
[----:B--2---:R1:W-:Y:S04]  /*0320*/  STG.E desc[UR12][R10.64+-0x1c], R19 ;  /* 0xffffe4130a007986 */ /* 0x0043e8000c10190c */
[----:B------:R-:W2:Y:S04]  /*0330*/  LDG.E R21, desc[UR12][R8.64+-0x18] ;  /* 0xffffe80c08157981 */ /* 0x000ea8000c1e1900 */
[----:B--2---:R2:W-:Y:S04]  /*0340*/  STG.E desc[UR12][R10.64+-0x18], R21 ;  /* 0xffffe8150a007986 */ /* 0x0045e8000c10190c */
[----:B------:R-:W3:Y:S04]  /*0350*/  LDG.E R23, desc[UR12][R8.64+-0x14] ;  /* 0xffffec0c08177981 */ /* 0x000ee8000c1e1900 */
[----:B---3--:R3:W-:Y:S04]  /*0360*/  STG.E desc[UR12][R10.64+-0x14], R23 ;  /* 0xffffec170a007986 */ /* 0x0087e8000c10190c */
[----:B------:R-:W4:Y:S04]  /*0370*/  LDG.E R25, desc[UR12][R8.64+-0x10] ;  /* 0xfffff00c08197981 */ /* 0x000f28000c1e1900 */
[----:B----4-:R4:W-:Y:S04]  /*0380*/  STG.E desc[UR12][R10.64+-0x10], R25 ;  /* 0xfffff0190a007986 */ /* 0x0109e8000c10190c */
[----:B------:R-:W5:Y:S04]  /*0390*/  LDG.E R27, desc[UR12][R8.64+-0xc] ;  /* 0xfffff40c081b7981 */ /* 0x000f68000c1e1900 */
[----:B-----5:R5:W-:Y:S04]  /*03a0*/  STG.E desc[UR12][R10.64+-0xc], R27 ;  /* 0xfffff41b0a007986 */ /* 0x020be8000c10190c */
[----:B0-----:R-:W2:Y:S04]  /*03b0*/  LDG.E R17, desc[UR12][R8.64+-0x8] ;  /* 0xfffff80c08117981 */ /* 0x001ea8000c1e1900 */
[----:B--2---:R0:W-:Y:S04]  /*03c0*/  STG.E desc[UR12][R10.64+-0x8], R17 ;  /* 0xfffff8110a007986 */ /* 0x0041e8000c10190c */
[----:B-1----:R-:W2:Y:S04]  /*03d0*/  LDG.E R19, desc[UR12][R8.64+-0x4] ;  /* 0xfffffc0c08137981 */ /* 0x002ea8000c1e1900 */
[----:B--2---:R1:W-:Y:S04]  /*03e0*/  STG.E desc[UR12][R10.64+-0x4], R19 ;  /* 0xfffffc130a007986 */ /* 0x0043e8000c10190c */
[----:B------:R-:W2:Y:S04]  /*03f0*/  LDG.E R21, desc[UR12][R8.64] ;  /* 0x0000000c08157981 */ /* 0x000ea8000c1e1900 */
[----:B--2---:R2:W-:Y:S04]  /*0400*/  STG.E desc[UR12][R10.64], R21 ;  /* 0x000000150a007986 */ /* 0x0045e8000c10190c */
[----:B---3--:R-:W3:Y:S04]  /*0410*/  LDG.E R23, desc[UR12][R8.64+0x4] ;  /* 0x0000040c08177981 */ /* 0x008ee8000c1e1900 */
[----:B---3--:R3:W-:Y:S04]  /*0420*/  STG.E desc[UR12][R10.64+0x4], R23 ;  /* 0x000004170a007986 */ /* 0x0087e8000c10190c */
[----:B----4-:R-:W4:Y:S04]  /*0430*/  LDG.E R25, desc[UR12][R8.64+0x8] ;  /* 0x0000080c08197981 */ /* 0x010f28000c1e1900 */
[----:B----4-:R4:W-:Y:S04]  /*0440*/  STG.E desc[UR12][R10.64+0x8], R25 ;  /* 0x000008190a007986 */ /* 0x0109e8000c10190c */
[----:B-----5:R-:W5:Y:S04]  /*0450*/  LDG.E R27, desc[UR12][R8.64+0xc] ;  /* 0x00000c0c081b7981 */ /* 0x020f68000c1e1900 */
[----:B-----5:R4:W-:Y:S04]  /*0460*/  STG.E desc[UR12][R10.64+0xc], R27 ;  /* 0x00000c1b0a007986 */ /* 0x0209e8000c10190c */
[----:B0-----:R-:W5:Y:S04]  /*0470*/  LDG.E R17, desc[UR12][R8.64+0x10] ;  /* 0x0000100c08117981 */ /* 0x001f68000c1e1900 */
[----:B-----5:R4:W-:Y:S04]  /*0480*/  STG.E desc[UR12][R10.64+0x10], R17 ;  /* 0x000010110a007986 */ /* 0x0209e8000c10190c */
[----:B-1----:R-:W5:Y:S04]  /*0490*/  LDG.E R19, desc[UR12][R8.64+0x14] ;  /* 0x0000140c08137981 */ /* 0x002f68000c1e1900 */
[----:B-----5:R4:W-:Y:S04]  /*04a0*/  STG.E desc[UR12][R10.64+0x14], R19 ;  /* 0x000014130a007986 */ /* 0x0209e8000c10190c */
[----:B--2---:R-:W2:Y:S01]  /*04b0*/  LDG.E R21, desc[UR12][R8.64+0x18] ;  /* 0x0000180c08157981 */ /* 0x004ea2000c1e1900 */
[----:B------:R-:W-:-:S05]  /*04c0*/  VIADD R13, R13, 0x10 ;  /* 0x000000100d0d7836 */ /* 0x000fca0000000000 */
[----:B------:R-:W-:Y:S01]  /*04d0*/  ISETP.NE.AND P2, PT, R13, RZ, PT ;  /* 0x000000ff0d00720c */ /* 0x000fe20003f45270 */
[----:B--2---:R4:W-:Y:S04]  /*04e0*/  STG.E desc[UR12][R10.64+0x18], R21 ;  /* 0x000018150a007986 */ /* 0x0049e8000c10190c */
[----:B---3--:R-:W2:Y:S01]  /*04f0*/  LDG.E R23, desc[UR12][R8.64+0x1c] ;  /* 0x00001c0c08177981 */ /* 0x008ea2000c1e1900 */
[----:B------:R-:W-:Y:S01]  /*0500*/  IADD3 R7, PT, PT, R7, 0x10, RZ ;  /* 0x0000001007077810 */ /* 0x000fe20007ffe0ff */
[----:B------:R-:W-:Y:S02]  /*0510*/  VIADD R12, R12, 0x10 ;  /* 0x000000100c0c7836 */ /* 0x000fe40000000000 */
[----:B--2---:R4:W-:Y:S04]  /*0520*/  STG.E desc[UR12][R10.64+0x1c], R23 ;  /* 0x00001c170a007986 */ /* 0x0049e8000c10190c */
[----:B------:R-:W-:Y:S05]  /*0530*/  @P2 BRA `(.L_x_23) ;  /* 0xfffffffc00542947 */ /* 0x000fea000383ffff */
[----:B------:R-:W-:-:S07]  /*0540*/  MOV R7, R0 ;  /* 0x0000000000077202 */ /* 0x000fce0000000f00 */
.L_x_22:
[----:B------:R-:W-:-:S13]  /*0550*/  ISETP.NE.AND P2, PT, R15, RZ, PT ;  /* 0x000000ff0f00720c */ /* 0x000fda0003f45270 */
[----:B------:R-:W-:Y:S05]  /*0560*/  @!P2 BRA `(.L_x_24) ;  /* 0x0000000000f8a947 */ /* 0x000fea0003800000 */
[----:B------:R-:W-:Y:S01]  /*0570*/  VIADD R8, R15, 0xffffffff ;  /* 0xffffffff0f087836 */ /* 0x000fe20000000000 */
[----:B------:R-:W-:-:S04]  /*0580*/  ISETP.NE.AND P3, PT, R14, RZ, PT ;  /* 0x000000ff0e00720c */ /* 0x000fc80003f65270 */
[----:B------:R-:W-:-:S13]  /*0590*/  ISETP.GE.U32.AND P2, PT, R8, 0x7, PT ;  /* 0x000000070800780c */ /* 0x000fda0003f46070 */
[----:B------:R-:W-:Y:S05]  /*05a0*/  @!P2 BRA `(.L_x_25) ;  /* 0x00000000005ca947 */ /* 0x000fea0003800000 */
[----:B------:R-:W0:Y:S01]  /*05b0*/  LDC.64 R8, c[0x0][0x380] ;  /* 0x0000e000ff087b82 */ /* 0x000e220000000a00 */
[----:B----4-:R-:W-:-:S05]  /*05c0*/  IADD3 R11, PT, PT, R5, R7, RZ ;  /* 0x00000007050b7210 */ /* 0x010fca0007ffe0ff */
[----:B0-----:R-:W-:Y:S02]  /*05d0*/  IMAD.WIDE R8, R11, 0x4, R8 ;  /* 0x000000040b087825 */ /* 0x001fe400078e0208 */
[----:B------:R-:W0:Y:S03]  /*05e0*/  LDC.64 R10, c[0x0][0x388] ;  /* 0x0000e200ff0a7b82 */ /* 0x000e260000000a00 */
[----:B------:R-:W2:Y:S01]  /*05f0*/  LDG.E R13, desc[UR12][R8.64] ;  /* 0x0000000c080d7981 */ /* 0x000ea2000c1e1900 */
[----:B------:R-:W-:-:S04]  /*0600*/  IMAD.IADD R17, R6, 0x1, R7 ;  /* 0x0000000106117824 */ /* 0x000fc800078e0207 */
[----:B0-----:R-:W-:-:S05]  /*0610*/  IMAD.WIDE R10, R17, 0x4, R10 ;  /* 0x00000004110a7825 */ /* 0x001fca00078e020a */
[----:B--2---:R0:W-:Y:S04]  /*0620*/  STG.E desc[UR12][R10.64], R13 ;  /* 0x0000000d0a007986 */ /* 0x0041e8000c10190c */
[----:B------:R-:W2:Y:S04]  /*0630*/  LDG.E R17, desc[UR12][R8.64+0x4] ;  /* 0x0000040c08117981 */ /* 0x000ea8000c1e1900 */
[----:B--2---:R1:W-:Y:S04]  /*0640*/  STG.E desc[UR12][R10.64+0x4], R17 ;  /* 0x000004110a007986 */ /* 0x0043e8000c10190c */
[----:B------:R-:W2:Y:S04]  /*0650*/  LDG.E R19, desc[UR12][R8.64+0x8] ;  /* 0x0000080c08137981 */ /* 0x000ea8000c1e1900 */
[----:B--2---:R2:W-:Y:S04]  /*0660*/  STG.E desc[UR12][R10.64+0x8], R19 ;  /* 0x000008130a007986 */ /* 0x0045e8000c10190c */
[----:B------:R-:W3:Y:S04]  /*0670*/  LDG.E R21, desc[UR12][R8.64+0xc] ;  /* 0x00000c0c08157981 */ /* 0x000ee8000c1e1900 */
[----:B---3--:R2:W-:Y:S04]  /*0680*/  STG.E desc[UR12][R10.64+0xc], R21 ;  /* 0x00000c150a007986 */ /* 0x0085e8000c10190c */
[----:B------:R-:W3:Y:S04]  /*0690*/  LDG.E R23, desc[UR12][R8.64+0x10] ;  /* 0x0000100c08177981 */ /* 0x000ee8000c1e1900 */
[----:B---3--:R2:W-:Y:S04]  /*06a0*/  STG.E desc[UR12][R10.64+0x10], R23 ;  /* 0x000010170a007986 */ /* 0x0085e8000c10190c */
[----:B------:R-:W3:Y:S04]  /*06b0*/  LDG.E R25, desc[UR12][R8.64+0x14] ;  /* 0x0000140c08197981 */ /* 0x000ee8000c1e1900 */
[----:B---3--:R2:W-:Y:S04]  /*06c0*/  STG.E desc[UR12][R10.64+0x14], R25 ;  /* 0x000014190a007986 */ /* 0x0085e8000c10190c */
[----:B0-----:R-:W3:Y:S04]  /*06d0*/  LDG.E R13, desc[UR12][R8.64+0x18] ;  /* 0x0000180c080d7981 */ /* 0x001ee8000c1e1900 */
[----:B---3--:R2:W-:Y:S04]  /*06e0*/  STG.E desc[UR12][R10.64+0x18], R13 ;  /* 0x0000180d0a007986 */ /* 0x0085e8000c10190c */
[----:B-1----:R-:W3:Y:S01]  /*06f0*/  LDG.E R17, desc[UR12][R8.64+0x1c] ;  /* 0x00001c0c08117981 */ /* 0x002ee2000c1e1900 */
[----:B------:R-:W-:-:S03]  /*0700*/  IADD3 R7, PT, PT, R7, 0x8, RZ ;  /* 0x0000000807077810 */ /* 0x000fc60007ffe0ff */
[----:B---3--:R2:W-:Y:S04]  /*0710*/  STG.E desc[UR12][R10.64+0x1c], R17 ;  /* 0x00001c110a007986 */ /* 0x0085e8000c10190c */
.L_x_25:
[----:B------:R-:W-:Y:S05]  /*0720*/  @!P3 BRA `(.L_x_24) ;  /* 0x000000000088b947 */ /* 0x000fea0003800000 */
[----:B------:R-:W-:Y:S01]  /*0730*/  ISETP.NE.AND P2, PT, R3, RZ, PT ;  /* 0x000000ff0300720c */ /* 0x000fe20003f45270 */
[----:B------:R-:W-:-:S12]  /*0740*/  @!P0 BRA `(.L_x_26) ;  /* 0x00000000003c8947 */ /* 0x000fd80003800000 */
[----:B------:R-:W0:Y:S01]  /*0750*/  LDC.64 R8, c[0x0][0x380] ;  /* 0x0000e000ff087b82 */ /* 0x000e220000000a00 */
[----:B--2-4-:R-:W-:-:S04]  /*0760*/  IMAD.IADD R11, R5, 0x1, R7 ;  /* 0x00000001050b7824 */ /* 0x014fc800078e0207 */
[----:B0-----:R-:W-:-:S03]  /*0770*/  IMAD.WIDE R8, R11, 0x4, R8 ;  /* 0x000000040b087825 */ /* 0x001fc600078e0208 */
[----:B------:R-:W0:Y:S02]  /*0780*/  LDC.64 R10, c[0x0][0x388] ;  /* 0x0000e200ff0a7b82 */ /* 0x000e240000000a00 */
[----:B------:R-:W2:Y:S01]  /*0790*/  LDG.E R13, desc[UR12][R8.64] ;  /* 0x0000000c080d7981 */ /* 0x000ea2000c1e1900 */
[----:B------:R-:W-:-:S05]  /*07a0*/  IADD3 R17, PT, PT, R6, R7, RZ ;  /* 0x0000000706117210 */ /* 0x000fca0007ffe0ff */
[----:B0-----:R-:W-:-:S05]  /*07b0*/  IMAD.WIDE R10, R17, 0x4, R10 ;  /* 0x00000004110a7825 */ /* 0x001fca00078e020a */
[----:B--2---:R0:W-:Y:S04]  /*07c0*/  STG.E desc[UR12][R10.64], R13 ;  /* 0x0000000d0a007986 */ /* 0x0041e8000c10190c */
[----:B------:R-:W2:Y:S04]  /*07d0*/  LDG.E R17, desc[UR12][R8.64+0x4] ;  /* 0x0000040c08117981 */ /* 0x000ea8000c1e1900 */
[----:B--2---:R0:W-:Y:S04]  /*07e0*/  STG.E desc[UR12][R10.64+0x4], R17 ;  /* 0x000004110a007986 */ /* 0x0041e8000c10190c */
[----:B------:R-:W2:Y:S04]  /*07f0*/  LDG.E R19, desc[UR12][R8.64+0x8] ;  /* 0x0000080c08137981 */ /* 0x000ea8000c1e1900 */
[----:B--2---:R0:W-:Y:S04]  /*0800*/  STG.E desc[UR12][R10.64+0x8], R19 ;  /* 0x000008130a007986 */ /* 0x0041e8000c10190c */
[----:B------:R-:W2:Y:S01]  /*0810*/  LDG.E R21, desc[UR12][R8.64+0xc] ;  /* 0x00000c0c08157981 */ /* 0x000ea2000c1e1900 */
[----:B------:R-:W-:-:S03]  /*0820*/  VIADD R7, R7, 0x4 ;  /* 0x0000000407077836 */ /* 0x000fc60000000000 */
[----:B--2---:R0:W-:Y:S04]  /*0830*/  STG.E desc[UR12][R10.64+0xc], R21 ;  /* 0x00000c150a007986 */ /* 0x0041e8000c10190c */
.L_x_26:
[----:B------:R-:W-:Y:S05]  /*0840*/  @!P2 BRA `(.L_x_24) ;  /* 0x000000000040a947 */ /* 0x000fea0003800000 */
[----:B------:R-:W1:Y:S01]  /*0850*/  LDC.64 R8, c[0x0][0x380] ;  /* 0x0000e000ff087b82 */ /* 0x000e620000000a00 */
[----:B------:R-:W-:-:S07]  /*0860*/  IADD3 R5, PT, PT, R5, R7, RZ ;  /* 0x0000000705057210 */ /* 0x000fce0007ffe0ff */
[----:B0-2-4-:R-:W0:Y:S01]  /*0870*/  LDC.64 R10, c[0x0][0x388] ;  /* 0x0000e200ff0a7b82 */ /* 0x015e220000000a00 */
[----:B-1----:R-:W-:-:S05]  /*0880*/  IMAD.WIDE R8, R5, 0x4, R8 ;  /* 0x0000000405087825 */ /* 0x002fca00078e0208 */
[----:B------:R-:W2:Y:S01]  /*0890*/  LDG.E R5, desc[UR12][R8.64] ;  /* 0x0000000c08057981 */ /* 0x000ea2000c1e1900 */
[----:B------:R-:W-:Y:S01]  /*08a0*/  ISETP.NE.AND P2, PT, R3, 0x1, PT ;  /* 0x000000010300780c */ /* 0x000fe20003f45270 */
[----:B------:R-:W-:-:S04]  /*08b0*/  IMAD.IADD R7, R6, 0x1, R7 ;  /* 0x0000000106077824 */ /* 0x000fc800078e0207 */
[----:B0-----:R-:W-:-:S05]  /*08c0*/  IMAD.WIDE R6, R7, 0x4, R10 ;  /* 0x0000000407067825 */ /* 0x001fca00078e020a */
[----:B--2---:R1:W-:Y:S03]  /*08d0*/  STG.E desc[UR12][R6.64], R5 ;  /* 0x0000000506007986 */ /* 0x0043e6000c10190c */
[----:B------:R-:W-:Y:S05]  /*08e0*/  @!P2 BRA `(.L_x_24) ;  /* 0x000000000018a947 */ /* 0x000fea0003800000 */
[----:B-1----:R-:W2:Y:S01]  /*08f0*/  LDG.E R5, desc[UR12][R8.64+0x4] ;  /* 0x0000040c08057981 */ /* 0x002ea2000c1e1900 */
[----:B------:R-:W-:-:S03]  /*0900*/  ISETP.NE.AND P2, PT, R3, 0x2, PT ;  /* 0x000000020300780c */ /* 0x000fc60003f45270 */
[----:B--2---:R3:W-:Y:S10]  /*0910*/  STG.E desc[UR12][R6.64+0x4], R5 ;  /* 0x0000040506007986 */ /* 0x0047f4000c10190c */
[----:B------:R-:W-:Y:S05]  /*0920*/  @!P2 BRA `(.L_x_24) ;  /* 0x000000000008a947 */ /* 0x000fea0003800000 */
[----:B------:R-:W2:Y:S04]  /*0930*/  LDG.E R9, desc[UR12][R8.64+0x8] ;  /* 0x0000080c08097981 */ /* 0x000ea8000c1e1900 */
[----:B--2---:R0:W-:Y:S02]  /*0940*/  STG.E desc[UR12][R6.64+0x8], R9 ;  /* 0x0000080906007986 */ /* 0x0041e4000c10190c */
.L_x_24:
[----:B------:R-:W-:Y:S05]  /*0950*/  @P1 BRA `(.L_x_27) ;  /* 0xfffffff8000c1947 */ /* 0x000fea000383ffff */
[----:B------:R-:W-:Y:S05]  /*0960*/  EXIT ;  /* 0x000000000000794d */ /* 0x000fea0003800000 */
.L_x_28:
        /* <DEDUP_REMOVED lines=9> */
.L_x_36:


//--------------------- .text._Z16gatherKernel0_v2IfEvPKT_PS0_PKiiiiiii --------------------------
	.section	.text._Z16gatherKernel0_v2IfEvPKT_PS0_PKiiiiiii,"ax",@progbits
	.align	128
        .global         _Z16gatherKernel0_v2IfEvPKT_PS0_PKiiiiiii
        .type           _Z16gatherKernel0_v2IfEvPKT_PS0_PKiiiiiii,@function
        .size           _Z16gatherKernel0_v2IfEvPKT_PS0_PKiiiiiii,(.L_x_37 - _Z16gatherKernel0_v2IfEvPKT_PS0_PKiiiiiii)
        .other          _Z16gatherKernel0_v2IfEvPKT_PS0_PKiiiiiii,@"STO_CUDA_ENTRY STV_DEFAULT"
_Z16gatherKernel0_v2IfEvPKT_PS0_PKiiiiiii:
.text._Z16gatherKernel0_v2IfEvPKT_PS0_PKiiiiiii:
        /* <DEDUP_REMOVED lines=14> */
[----:B------:R-:W-:Y:S02]  /*00e0*/  ISETP.GE.U32.AND P1, PT, R2, 0x5, PT ;  /* 0x000000050200780c */ /* 0x000fe40003f26070 */
        /* <DEDUP_REMOVED lines=14> */
.L_x_30:
[----:B0-----:R-:W0:Y:S08]  /*01d0*/  LDC.64 R12, c[0x0][0x390] ;  /* 0x0000e400ff0c7b82 */ /* 0x001e300000000a00 */
[----:B------:R-:W1:Y:S08]  /*01e0*/  LDC.64 R18, c[0x0][0x380] ;  /* 0x0000e000ff127b82 */ /* 0x000e700000000a00 */
[----:B------:R-:W2:Y:S01]  /*01f0*/  LDC.64 R26, c[0x0][0x388] ;  /* 0x0000e200ff1a7b82 */ /* 0x000ea20000000a00 */
[----:B0-----:R-:W-:-:S05]  /*0200*/  IMAD.WIDE R12, R5, 0x4, R12 ;  /* 0x00000004050c7825 */ /* 0x001fca00078e020c */
[----:B------:R-:W3:Y:S02]  /*0210*/  LDG.E R9, desc[UR6][R12.64] ;  /* 0x000000060c097981 */ /* 0x000ee4000c1e1900 */
[----:B---3--:R-:W-:-:S04]  /*0220*/  IMAD R9, R9, UR5, R6 ;  /* 0x0000000509097c24 */ /* 0x008fc8000f8e0206 */
[----:B-1----:R-:W-:-:S06]  /*0230*/  IMAD.WIDE R8, R9, 0x4, R18 ;  /* 0x0000000409087825 */ /* 0x002fcc00078e0212 */
[----:B------:R-:W3:Y:S01]  /*0240*/  LDG.E.128 R8, desc[UR6][R8.64] ;  /* 0x0000000608087981 */ /* 0x000ee2000c1e1d00 */
[----:B--2---:R-:W-:-:S04]  /*0250*/  IMAD.WIDE R26, R3, 0x4, R26 ;  /* 0x00000004031a7825 */ /* 0x004fc800078e021a */
[----:B------:R-:W-:Y:S01]  /*0260*/  IMAD.WIDE R20, R0, 0x4, R12 ;  /* 0x0000000400147825 */ /* 0x000fe200078e020c */
[----:B---3--:R0:W-:Y:S04]  /*0270*/  STG.E.128 desc[UR6][R26.64], R8 ;  /* 0x000000081a007986 */ /* 0x0081e8000c101d06 */
[----:B------:R-:W2:Y:S02]  /*0280*/  LDG.E R15, desc[UR6][R20.64] ;  /* 0x00000006140f7981 */ /* 0x000ea4000c1e1900 */
[----:B--2---:R-:W-:-:S04]  /*0290*/  IMAD R15, R15, UR5, R6 ;  /* 0x000000050f0f7c24 */ /* 0x004fc8000f8e0206 */
[----:B------:R-:W-:-:S06]  /*02a0*/  IMAD.WIDE R12, R15, 0x4, R18 ;  /* 0x000000040f0c7825 */ /* 0x000fcc00078e0212 */
[----:B------:R-:W2:Y:S01]  /*02b0*/  LDG.E.128 R12, desc[UR6][R12.64] ;  /* 0x000000060c0c7981 */ /* 0x000ea2000c1e1d00 */
[----:B------:R-:W-:-:S04]  /*02c0*/  IMAD.WIDE R24, R2, 0x4, R26 ;  /* 0x0000000402187825 */ /* 0x000fc800078e021a */
[----:B------:R-:W-:Y:S01]  /*02d0*/  IMAD.WIDE R22, R0, 0x4, R20 ;  /* 0x0000000400167825 */ /* 0x000fe200078e0214 */
[----:B--2---:R1:W-:Y:S04]  /*02e0*/  STG.E.128 desc[UR6][R24.64], R12 ;  /* 0x0000000c18007986 */ /* 0x0043e8000c101d06 */
[----:B------:R-:W2:Y:S02]  /*02f0*/  LDG.E R29, desc[UR6][R22.64] ;  /* 0x00000006161d7981 */ /* 0x000ea4000c1e1900 */
[----:B--2---:R-:W-:-:S04]  /*0300*/  IMAD R29, R29, UR5, R6 ;  /* 0x000000051d1d7c24 */ /* 0x004fc8000f8e0206 */
[----:B------:R-:W-:-:S05]  /*0310*/  IMAD.WIDE R28, R29, 0x4, R18 ;  /* 0x000000041d1c7825 */ /* 0x000fca00078e0212 */
[----:B0-----:R-:W2:Y:S01]  /*0320*/  LDG.E.128 R8, desc[UR6][R28.64] ;  /* 0x000000061c087981 */ /* 0x001ea2000c1e1d00 */
[----:B------:R-:W-:-:S04]  /*0330*/  IMAD.WIDE R26, R2, 0x4, R24 ;  /* 0x00000004021a7825 */ /* 0x000fc800078e0218 */
[----:B------:R-:W-:Y:S01]  /*0340*/  IMAD.WIDE R20, R0, 0x4, R22 ;  /* 0x0000000400147825 */ /* 0x000fe200078e0216 */
[----:B--2---:R0:W-:Y:S04]  /*0350*/  STG.E.128 desc[UR6][R26.64], R8 ;  /* 0x000000081a007986 */ /* 0x0041e8000c101d06 */
[----:B------:R-:W2:Y:S02]  /*0360*/  LDG.E R16, desc[UR6][R20.64] ;  /* 0x0000000614107981 */ /* 0x000ea4000c1e1900 */
[----:B--2---:R-:W-:-:S04]  /*0370*/  IMAD R16, R16, UR5, R6 ;  /* 0x0000000510107c24 */ /* 0x004fc8000f8e0206 */
[----:B------:R-:W-:-:S05]  /*0380*/  IMAD.WIDE R28, R16, 0x4, R18 ;  /* 0x00000004101c7825 */ /* 0x000fca00078e0212 */
[----:B-1----:R-:W2:Y:S01]  /*0390*/  LDG.E.128 R12, desc[UR6][R28.64] ;  /* 0x000000061c0c7981 */ /* 0x002ea2000c1e1d00 */
        /* <DEDUP_REMOVED lines=23> */
[----:B--2---:R0:W-:Y:S05]  /*0510*/  STG.E.128 desc[UR6][R20.64], R8 ;  /* 0x0000000814007986 */ /* 0x0041ea000c101d06 */
[----:B------:R-:W2:Y:S01]  /*0520*/  LDG.E R27, desc[UR6][R26.64] ;  /* 0x000000061a1b7981 */ /* 0x000ea2000c1e1900 */
[----:B------:R-:W-:Y:S01]  /*0530*/  IADD3 R4, PT, PT, R4, 0x2, RZ ;  /* 0x0000000204047810 */ /* 0x000fe20007ffe0ff */
[----:B--2---:R-:W-:-:S04]  /*0540*/  IMAD R16, R27, UR5, R6 ;  /* 0x000000051b107c24 */ /* 0x004fc8000f8e0206 */
[----:B------:R-:W-:-:S05]  /*0550*/  IMAD.WIDE R18, R16, 0x4, R18 ;  /* 0x0000000410127825 */ /* 0x000fca00078e0212 */
[----:B-1----:R1:W2:Y:S01]  /*0560*/  LDG.E.128 R12, desc[UR6][R18.64] ;  /* 0x00000006120c7981 */ /* 0x0022a2000c1e1d00 */
[----:B------:R-:W-:Y:S01]  /*0570*/  ISETP.NE.AND P1, PT, R4, RZ, PT ;  /* 0x000000ff0400720c */ /* 0x000fe20003f25270 */
[----:B------:R-:W-:Y:S01]  /*0580*/  UIADD3 UR4, UPT, UPT, UR4, 0x8, URZ ;  /* 0x0000000804047890 */ /* 0x000fe2000fffe0ff */
[----:B------:R-:W-:Y:S02]  /*0590*/  LEA R5, R0, R5, 0x3 ;  /* 0x0000000500057211 */ /* 0x000fe400078e18ff */
[C---:B------:R-:W-:Y:S01]  /*05a0*/  LEA R3, R2.reuse, R3, 0x3 ;  /* 0x0000000302037211 */ /* 0x040fe200078e18ff */
[----:B-1----:R-:W-:-:S05]  /*05b0*/  IMAD.WIDE R18, R2, 0x4, R20 ;  /* 0x0000000402127825 */ /* 0x002fca00078e0214 */
[----:B--2---:R0:W-:Y:S03]  /*05c0*/  STG.E.128 desc[UR6][R18.64], R12 ;  /* 0x0000000c12007986 */ /* 0x0041e6000c101d06 */
[----:B------:R-:W-:Y:S05]  /*05d0*/  @P1 BRA `(.L_x_30) ;  /* 0xfffffff800fc1947 */ /* 0x000fea000383ffff */
.L_x_29:
[----:B------:R-:W-:Y:S05]  /*05e0*/  @P0 EXIT ;  /* 0x000000000000094d */ /* 0x000fea0003800000 */
[----:B0-----:R-:W0:Y:S01]  /*05f0*/  LDC.64 R12, c[0x0][0x390] ;  /* 0x0000e400ff0c7b82 */ /* 0x001e220000000a00 */
[----:B------:R-:W-:-:S07]  /*0600*/  IMAD R17, R0, UR4, R17 ;  /* 0x0000000400117c24 */ /* 0x000fce000f8e0211 */
[----:B------:R-:W1:Y:S01]  /*0610*/  LDC.64 R4, c[0x0][0x380] ;  /* 0x0000e000ff047b82 */ /* 0x000e620000000a00 */
[----:B0-----:R-:W-:-:S07]  /*0620*/  IMAD.WIDE R12, R17, 0x4, R12 ;  /* 0x00000004110c7825 */ /* 0x001fce00078e020c */
[----:B------:R-:W0:Y:S01]  /*0630*/  LDC.64 R16, c[0x0][0x388] ;  /* 0x0000e200ff107b82 */ /* 0x000e220000000a00 */
[----:B------:R-:W2:Y:S02]  /*0640*/  LDG.E R3, desc[UR6][R12.64] ;  /* 0x000000060c037981 */ /* 0x000ea4000c1e1900 */
[----:B--2---:R-:W-:-:S04]  /*0650*/  IMAD R3, R3, UR5, R6 ;  /* 0x0000000503037c24 */ /* 0x004fc8000f8e0206 */
[----:B-1----:R-:W-:-:S06]  /*0660*/  IMAD.WIDE R8, R3, 0x4, R4 ;  /* 0x0000000403087825 */ /* 0x002fcc00078e0204 */
[----:B------:R-:W2:Y:S01]  /*0670*/  LDG.E.128 R8, desc[UR6][R8.64] ;  /* 0x0000000608087981 */ /* 0x000ea2000c1e1d00 */
[----:B------:R-:W-:Y:S02]  /*0680*/  IMAD R7, R2, UR4, R7 ;  /* 0x0000000402077c24 */ /* 0x000fe4000f8e0207 */
[----:B------:R-:W-:-:S04]  /*0690*/  IMAD.WIDE R18, R0, 0x4, R12 ;  /* 0x0000000400127825 */ /* 0x000fc800078e020c */
[----:B0-----:R-:W-:-:S05]  /*06a0*/  IMAD.WIDE R16, R7, 0x4, R16 ;  /* 0x0000000407107825 */ /* 0x001fca00078e0210 */
[----:B--2---:R0:W-:Y:S04]  /*06b0*/  STG.E.128 desc[UR6][R16.64], R8 ;  /* 0x0000000810007986 */ /* 0x0041e8000c101d06 */
[----:B------:R-:W2:Y:S02]  /*06c0*/  LDG.E R3, desc[UR6][R18.64] ;  /* 0x0000000612037981 */ /* 0x000ea4000c1e1900 */
[----:B--2---:R-:W-:-:S04]  /*06d0*/  IMAD R3, R3, UR5, R6 ;  /* 0x0000000503037c24 */ /* 0x004fc8000f8e0206 */
[----:B------:R-:W-:-:S06]  /*06e0*/  IMAD.WIDE R12, R3, 0x4, R4 ;  /* 0x00000004030c7825 */ /* 0x000fcc00078e0204 */
[----:B------:R-:W2:Y:S01]  /*06f0*/  LDG.E.128 R12, desc[UR6][R12.64] ;  /* 0x000000060c0c7981 */ /* 0x000ea2000c1e1d00 */
[----:B------:R-:W-:-:S04]  /*0700*/  IMAD.WIDE R20, R2, 0x4, R16 ;  /* 0x0000000402147825 */ /* 0x000fc800078e0210 */
[----:B------:R-:W-:Y:S01]  /*0710*/  IMAD.WIDE R22, R0, 0x4, R18 ;  /* 0x0000000400167825 */ /* 0x000fe200078e0212 */
[----:B--2---:R-:W-:Y:S04]  /*0720*/  STG.E.128 desc[UR6][R20.64], R12 ;  /* 0x0000000c14007986 */ /* 0x004fe8000c101d06 */
[----:B------:R-:W2:Y:S02]  /*0730*/  LDG.E R3, desc[UR6][R22.64] ;  /* 0x0000000616037981 */ /* 0x000ea4000c1e1900 */
[----:B--2---:R-:W-:-:S04]  /*0740*/  IMAD R3, R3, UR5, R6 ;  /* 0x0000000503037c24 */ /* 0x004fc8000f8e0206 */
[----:B------:R-:W-:-:S05]  /*0750*/  IMAD.WIDE R24, R3, 0x4, R4 ;  /* 0x0000000403187825 */ /* 0x000fca00078e0204 */
[----:B0-----:R-:W2:Y:S01]  /*0760*/  LDG.E.128 R8, desc[UR6][R24.64] ;  /* 0x0000000618087981 */ /* 0x001ea2000c1e1d00 */
[----:B------:R-:W-:-:S04]  /*0770*/  IMAD.WIDE R16, R2, 0x4, R20 ;  /* 0x0000000402107825 */ /* 0x000fc800078e0214 */
[----:B------:R-:W-:Y:S01]  /*0780*/  IMAD.WIDE R18, R0, 0x4, R22 ;  /* 0x0000000400127825 */ /* 0x000fe200078e0216 */
[----:B--2---:R-:W-:Y:S05]  /*0790*/  STG.E.128 desc[UR6][R16.64], R8 ;  /* 0x0000000810007986 */ /* 0x004fea000c101d06 */
[----:B------:R-:W2:Y:S02]  /*07a0*/  LDG.E R19, desc[UR6][R18.64] ;  /* 0x0000000612137981 */ /* 0x000ea4000c1e1900 */
[----:B--2---:R-:W-:-:S04]  /*07b0*/  IMAD R3, R19, UR5, R6 ;  /* 0x0000000513037c24 */ /* 0x004fc8000f8e0206 */
[----:B------:R-:W-:-:S06]  /*07c0*/  IMAD.WIDE R4, R3, 0x4, R4 ;  /* 0x0000000403047825 */ /* 0x000fcc00078e0204 */
[----:B------:R-:W2:Y:S01]  /*07d0*/  LDG.E.128 R4, desc[UR6][R4.64] ;  /* 0x0000000604047981 */ /* 0x000ea2000c1e1d00 */
[----:B------:R-:W-:-:S05]  /*07e0*/  IMAD.WIDE R2, R2, 0x4, R16 ;  /* 0x0000000402027825 */ /* 0x000fca00078e0210 */
[----:B--2---:R-:W-:Y:S01]  /*07f0*/  STG.E.128 desc[UR6][R2.64], R4 ;  /* 0x0000000402007986 */ /* 0x004fe2000c101d06 */
[----:B------:R-:W-:Y:S05]  /*0800*/  EXIT ;  /* 0x000000000000794d */ /* 0x000fea0003800000 */
.L_x_31:
        /* <DEDUP_REMOVED lines=15> */
.L_x_37:


//--------------------- .nv.shared.reserved.0     --------------------------
	.section	.nv.shared.reserved.0,"aw",@nobits
	.weak		__nv_reservedSMEM_offset_0_alias
	.size		__nv_reservedSMEM_offset_0_alias, 0, 64
	.other		__nv_reservedSMEM_offset_0_alias,@"STO_CUDA_RESERVED_SHARED STV_DEFAULT"
__nv_reservedSMEM_offset_0_alias:
	.zero		0
	.zero		64


//--------------------- .nv.constant0._Z13gatherKernel1I6__halfEvPKT_PS1_PKiiiiiii --------------------------
	.section	.nv.constant0._Z13gatherKernel1I6__halfEvPKT_PS1_PKiiiiiii,"a",@progbits
	.sectionflags	@""
	.align	4
.nv.constant0._Z13gatherKernel1I6__halfEvPKT_PS1_PKiiiiiii:
	.zero		944


//--------------------- .nv.constant0._Z14gatherKernel01I6__halfEvPKT_PS1_PKiiiiiii --------------------------
	.section	.nv.constant0._Z14gatherKernel01I6__halfEvPKT_PS1_PKiiiiiii,"a",@progbits
	.sectionflags	@""
	.align	4
.nv.constant0._Z14gatherKernel01I6__halfEvPKT_PS1_PKiiiiiii:
	.zero		944


//--------------------- .nv.constant0._Z16gatherKernel0_v2I6__halfEvPKT_PS1_PKiiiiiii --------------------------
	.section	.nv.constant0._Z16gatherKernel0_v2I6__halfEvPKT_PS1_PKiiiiiii,"a",@progbits
	.sectionflags	@""
	.align	4
.nv.constant0._Z16gatherKernel0_v2I6__halfEvPKT_PS1_PKiiiiiii:
	.zero		944


//--------------------- .nv.constant0._Z13gatherKernel1IfEvPKT_PS0_PKiiiiiii --------------------------
	.section	.nv.constant0._Z13gatherKernel1IfEvPKT_PS0_PKiiiiiii,"a",@progbits
	.sectionflags	@""
	.align	4
.nv.constant0._Z13gatherKernel1IfEvPKT_PS0_PKiiiiiii:
	.zero		944


//--------------------- .nv.constant0._Z14gatherKernel01IfEvPKT_PS0_PKiiiiiii --------------------------
	.section	.nv.constant0._Z14gatherKernel01IfEvPKT_PS0_PKiiiiiii,"a",@progbits
	.sectionflags	@""
	.align	4
.nv.constant0._Z14gatherKernel01IfEvPKT_PS0_PKiiiiiii:
	.zero		944


//--------------------- .nv.constant0._Z16gatherKernel0_v2IfEvPKT_PS0_PKiiiiiii --------------------------
	.section	.nv.constant0._Z16gatherKernel0_v2IfEvPKT_PS0_PKiiiiiii,"a",@progbits
	.sectionflags	@""
	.align	4
.nv.constant0._Z16gatherKernel0_v2IfEvPKT_PS0_PKiiiiiii:
	.zero		944


//--------------------- SYMBOLS --------------------------

	.type		.nv.reservedSmem.offset0,@object
	.size		.nv.reservedSmem.offset0,0x4
